// auto-generated by cutlass_sweep.gemm — config: {"arch": "sm_90", "cluster_m": 2, "cluster_n": 4, "dtype": "fp16", "dtype_b": "fp16", "layout": "tt", "stages": 2, "tile_k": 64, "tile_m": 128, "tile_n": 128}
#include "cutlass/cutlass.h"
#include "cutlass/gemm/collective/collective_builder.hpp"
#include "cutlass/gemm/device/gemm_universal_adapter.h"
#include "cutlass/gemm/kernel/gemm_universal.hpp"
#include "cutlass/epilogue/collective/collective_builder.hpp"

using ElemA = cutlass::half_t;
using ElemB = cutlass::half_t;
using ElemCD = cutlass::half_t;
using Acc  = float;
using TileShape    = cute::Shape<cute::_128, cute::_128, cute::_64>;
using ClusterShape = cute::Shape<cute::_2, cute::_4, cute::_1>;

using CollectiveEpilogue = typename cutlass::epilogue::collective::CollectiveBuilder<
    cutlass::arch::Sm90, cutlass::arch::OpClassTensorOp,
    TileShape, ClusterShape,
    cutlass::epilogue::collective::EpilogueTileAuto,
    Acc, Acc,
    ElemCD, cutlass::layout::RowMajor, 128 / cutlass::sizeof_bits<ElemCD>::value,
    ElemCD, cutlass::layout::RowMajor, 128 / cutlass::sizeof_bits<ElemCD>::value,
    cutlass::epilogue::collective::EpilogueScheduleAuto
  >::CollectiveOp;

using CollectiveMainloop = typename cutlass::gemm::collective::CollectiveBuilder<
    cutlass::arch::Sm90, cutlass::arch::OpClassTensorOp,
    ElemA, cutlass::layout::ColumnMajor, 128 / cutlass::sizeof_bits<ElemA>::value,
    ElemB, cutlass::layout::ColumnMajor, 128 / cutlass::sizeof_bits<ElemB>::value,
    Acc,
    TileShape, ClusterShape,
    cutlass::gemm::collective::StageCount<2>,
    cutlass::gemm::collective::KernelScheduleAuto
  >::CollectiveOp;

using GemmKernel = cutlass::gemm::kernel::GemmUniversal<
    cute::Shape<int,int,int,int>,
    CollectiveMainloop,
    CollectiveEpilogue
>;
using Gemm = cutlass::gemm::device::GemmUniversalAdapter<GemmKernel>;

// Force the device kernel symbol into the cubin without needing a host main.
auto* _anchor = &cutlass::device_kernel<GemmKernel>;


// ===== COMPILED SASS (sm_90a) =====

	.target	sm_90a

	.elftype	@"ET_EXEC"


//--------------------- .note.nv.tkinfo           --------------------------
	.section	.note.nv.tkinfo,"",@"SHT_NOTE"
	.sectionflags	@"SHF_NOTE_NV_TKINFO"
	.tkinfo
        /*0018*/ 	.word	0x00000002
        /*0030*/ 	.string	""
        /*0030*/ 	.string	"ptxas"
        /*0030*/ 	.string	"Cuda compilation tools, release 13.0, V13.0.88"
        /*0030*/ 	.string	"Build cuda_13.0.r13.0/compiler.36424714_0"
        /*0030*/ 	.string	"-arch sm_90a -m 64 "



//--------------------- .note.nv.cuinfo           --------------------------
	.section	.note.nv.cuinfo,"",@"SHT_NOTE"
	.sectionflags	@"SHF_NOTE_NV_CUINFO"
        /*0018*/ 	.short	0x0002
        /*001a*/ 	.short	0x005a
        /*001c*/ 	.short	0x0082
	.zero		2


//--------------------- .nv.info                  --------------------------
	.section	.nv.info,"",@"SHT_CUDA_INFO"
	.align	4


	//----- nvinfo : EIATTR_REGCOUNT
	.align		4
        /*0000*/ 	.byte	0x04, 0x2f
        /*0002*/ 	.short	(.L_15 - .L_14)
	.align		4
.L_14:
        /*0004*/ 	.word	index@(_ZN7cutlass13device_kernelINS_4gemm6kernel13GemmUniversalIN4cute5tupleIJiiiiEEENS1_10collective13CollectiveMmaINS1_34MainloopSm90TmaGmmaWarpSpecializedILi2ENS5_IJNS4_1CILi2EEENSA_ILi4EEENSA_ILi1EEEEEENS1_35KernelTmaWarpSpecializedCooperativeEEENS5_IJNSA_ILi128EEESH_NSA_ILi64EEEEEENS_6half_tENS5_IJSD_llEEESK_NS5_IJlSD_lEEENS4_8TiledMMAINS4_8MMA_AtomIJNS4_4SM904GMMA26MMA_64x128x16_F32F16F16_SSILNSQ_5MajorE1ELSS_0ELNSQ_7ScaleInE1ELST_1EEEEEENS4_6LayoutINS5_IJSB_SD_SD_EEENS5_IJSD_NSA_ILi0EEESY_EEEEENS5_IJNS4_10UnderscoreES11_S11_EEEEENS4_23SM90_TMA_LOAD_MULTICASTENS4_14ComposedLayoutINS4_7SwizzleILi3ELi4ELi3EEENS4_18smem_ptr_flag_bitsILi16EEENSW_INS5_IJSI_NSA_ILi8EEEEEENS5_IJSD_SI_EEEEEEEvNS4_8identityES14_NS15_IS17_S19_NSW_INS5_IJS1A_SI_EEENS5_IJSI_SD_EEEEEEEvS1F_EENS_8epilogue10collective6detail29Sm90TmaWarpSpecializedAdapterINS1M_15DefaultEpilogueISK_SM_SM_NS1L_6thread17LinearCombinationISK_Li1EffLNS1Q_9ScaleType4KindE0ELNS_15FloatRoundStyleE2ESK_EENS1_15EpilogueDefaultEEEEEvvEEEEvNT_6ParamsE)
        /*0008*/ 	.word	0x000000a8


	//----- nvinfo : EIATTR_FRAME_SIZE
	.align		4
.L_15:
        /*000c*/ 	.byte	0x04, 0x11
        /*000e*/ 	.short	(.L_17 - .L_16)
	.align		4
.L_16:
        /*0010*/ 	.word	index@(_ZN7cutlass13device_kernelINS_4gemm6kernel13GemmUniversalIN4cute5tupleIJiiiiEEENS1_10collective13CollectiveMmaINS1_34MainloopSm90TmaGmmaWarpSpecializedILi2ENS5_IJNS4_1CILi2EEENSA_ILi4EEENSA_ILi1EEEEEENS1_35KernelTmaWarpSpecializedCooperativeEEENS5_IJNSA_ILi128EEESH_NSA_ILi64EEEEEENS_6half_tENS5_IJSD_llEEESK_NS5_IJlSD_lEEENS4_8TiledMMAINS4_8MMA_AtomIJNS4_4SM904GMMA26MMA_64x128x16_F32F16F16_SSILNSQ_5MajorE1ELSS_0ELNSQ_7ScaleInE1ELST_1EEEEEENS4_6LayoutINS5_IJSB_SD_SD_EEENS5_IJSD_NSA_ILi0EEESY_EEEEENS5_IJNS4_10UnderscoreES11_S11_EEEEENS4_23SM90_TMA_LOAD_MULTICASTENS4_14ComposedLayoutINS4_7SwizzleILi3ELi4ELi3EEENS4_18smem_ptr_flag_bitsILi16EEENSW_INS5_IJSI_NSA_ILi8EEEEEENS5_IJSD_SI_EEEEEEEvNS4_8identityES14_NS15_IS17_S19_NSW_INS5_IJS1A_SI_EEENS5_IJSI_SD_EEEEEEEvS1F_EENS_8epilogue10collective6detail29Sm90TmaWarpSpecializedAdapterINS1M_15DefaultEpilogueISK_SM_SM_NS1L_6thread17LinearCombinationISK_Li1EffLNS1Q_9ScaleType4KindE0ELNS_15FloatRoundStyleE2ESK_EENS1_15EpilogueDefaultEEEEEvvEEEEvNT_6ParamsE)
        /*0014*/ 	.word	0x00000000


	//----- nvinfo : EIATTR_MIN_STACK_SIZE
	.align		4
.L_17:
        /*0018*/ 	.byte	0x04, 0x12
        /*001a*/ 	.short	(.L_19 - .L_18)
	.align		4
.L_18:
        /*001c*/ 	.word	index@(_ZN7cutlass13device_kernelINS_4gemm6kernel13GemmUniversalIN4cute5tupleIJiiiiEEENS1_10collective13CollectiveMmaINS1_34MainloopSm90TmaGmmaWarpSpecializedILi2ENS5_IJNS4_1CILi2EEENSA_ILi4EEENSA_ILi1EEEEEENS1_35KernelTmaWarpSpecializedCooperativeEEENS5_IJNSA_ILi128EEESH_NSA_ILi64EEEEEENS_6half_tENS5_IJSD_llEEESK_NS5_IJlSD_lEEENS4_8TiledMMAINS4_8MMA_AtomIJNS4_4SM904GMMA26MMA_64x128x16_F32F16F16_SSILNSQ_5MajorE1ELSS_0ELNSQ_7ScaleInE1ELST_1EEEEEENS4_6LayoutINS5_IJSB_SD_SD_EEENS5_IJSD_NSA_ILi0EEESY_EEEEENS5_IJNS4_10UnderscoreES11_S11_EEEEENS4_23SM90_TMA_LOAD_MULTICASTENS4_14ComposedLayoutINS4_7SwizzleILi3ELi4ELi3EEENS4_18smem_ptr_flag_bitsILi16EEENSW_INS5_IJSI_NSA_ILi8EEEEEENS5_IJSD_SI_EEEEEEEvNS4_8identityES14_NS15_IS17_S19_NSW_INS5_IJS1A_SI_EEENS5_IJSI_SD_EEEEEEEvS1F_EENS_8epilogue10collective6detail29Sm90TmaWarpSpecializedAdapterINS1M_15DefaultEpilogueISK_SM_SM_NS1L_6thread17LinearCombinationISK_Li1EffLNS1Q_9ScaleType4KindE0ELNS_15FloatRoundStyleE2ESK_EENS1_15EpilogueDefaultEEEEEvvEEEEvNT_6ParamsE)
        /*0020*/ 	.word	0x00000000
.L_19:


//--------------------- .nv.compat                --------------------------
	.section	.nv.compat,"",@"SHT_CUDA_COMPAT_INFO"
	.align	4
        /*0000*/ 	.byte	0x02, 0x09, 0x01, 0x00, 0x02, 0x02, 0x04, 0x00, 0x02, 0x05, 0x05, 0x00, 0x03, 0x07, 0x01, 0x01
        /*0010*/ 	.byte	0x02, 0x03, 0x01, 0x00, 0x02, 0x06, 0x01, 0x00, 0x04, 0x0b, 0x08, 0x00, 0x00, 0x00, 0x00, 0x00
        /*0020*/ 	.byte	0x00, 0x00, 0x00, 0x00


//--------------------- .nv.info._ZN7cutlass13device_kernelINS_4gemm6kernel13GemmUniversalIN4cute5tupleIJiiiiEEENS1_10collective13CollectiveMmaINS1_34MainloopSm90TmaGmmaWarpSpecializedILi2ENS5_IJNS4_1CILi2EEENSA_ILi4EEENSA_ILi1EEEEEENS1_35KernelTmaWarpSpecializedCooperativeEEENS5_IJNSA_ILi128EEESH_NSA_ILi64EEEEEENS_6half_tENS5_IJSD_llEEESK_NS5_IJlSD_lEEENS4_8TiledMMAINS4_8MMA_AtomIJNS4_4SM904GMMA26MMA_64x128x16_F32F16F16_SSILNSQ_5MajorE1ELSS_0ELNSQ_7ScaleInE1ELST_1EEEEEENS4_6LayoutINS5_IJSB_SD_SD_EEENS5_IJSD_NSA_ILi0EEESY_EEEEENS5_IJNS4_10UnderscoreES11_S11_EEEEENS4_23SM90_TMA_LOAD_MULTICASTENS4_14ComposedLayoutINS4_7SwizzleILi3ELi4ELi3EEENS4_18smem_ptr_flag_bitsILi16EEENSW_INS5_IJSI_NSA_ILi8EEEEEENS5_IJSD_SI_EEEEEEEvNS4_8identityES14_NS15_IS17_S19_NSW_INS5_IJS1A_SI_EEENS5_IJSI_SD_EEEEEEEvS1F_EENS_8epilogue10collective6detail29Sm90TmaWarpSpecializedAdapterINS1M_15DefaultEpilogueISK_SM_SM_NS1L_6thread17LinearCombinationISK_Li1EffLNS1Q_9ScaleType4KindE0ELNS_15FloatRoundStyleE2ESK_EENS1_15EpilogueDefaultEEEEEvvEEEEvNT_6ParamsE --------------------------
	.section	.nv.info._ZN7cutlass13device_kernelINS_4gemm6kernel13GemmUniversalIN4cute5tupleIJiiiiEEENS1_10collective13CollectiveMmaINS1_34MainloopSm90TmaGmmaWarpSpecializedILi2ENS5_IJNS4_1CILi2EEENSA_ILi4EEENSA_ILi1EEEEEENS1_35KernelTmaWarpSpecializedCooperativeEEENS5_IJNSA_ILi128EEESH_NSA_ILi64EEEEEENS_6half_tENS5_IJSD_llEEESK_NS5_IJlSD_lEEENS4_8TiledMMAINS4_8MMA_AtomIJNS4_4SM904GMMA26MMA_64x128x16_F32F16F16_SSILNSQ_5MajorE1ELSS_0ELNSQ_7ScaleInE1ELST_1EEEEEENS4_6LayoutINS5_IJSB_SD_SD_EEENS5_IJSD_NSA_ILi0EEESY_EEEEENS5_IJNS4_10UnderscoreES11_S11_EEEEENS4_23SM90_TMA_LOAD_MULTICASTENS4_14ComposedLayoutINS4_7SwizzleILi3ELi4ELi3EEENS4_18smem_ptr_flag_bitsILi16EEENSW_INS5_IJSI_NSA_ILi8EEEEEENS5_IJSD_SI_EEEEEEEvNS4_8identityES14_NS15_IS17_S19_NSW_INS5_IJS1A_SI_EEENS5_IJSI_SD_EEEEEEEvS1F_EENS_8epilogue10collective6detail29Sm90TmaWarpSpecializedAdapterINS1M_15DefaultEpilogueISK_SM_SM_NS1L_6thread17LinearCombinationISK_Li1EffLNS1Q_9ScaleType4KindE0ELNS_15FloatRoundStyleE2ESK_EENS1_15EpilogueDefaultEEEEEvvEEEEvNT_6ParamsE,"",@"SHT_CUDA_INFO"
	.sectionflags	@""
	.align	4


	//----- nvinfo : EIATTR_CUDA_API_VERSION
	.align		4
        /*0000*/ 	.byte	0x04, 0x37
        /*0002*/ 	.short	(.L_21 - .L_20)
.L_20:
        /*0004*/ 	.word	0x00000082


	//----- nvinfo : EIATTR_KPARAM_INFO
	.align		4
.L_21:
        /*0008*/ 	.byte	0x04, 0x17
        /*000a*/ 	.short	(.L_23 - .L_22)
.L_22:
        /*000c*/ 	.word	0x00000000
        /*0010*/ 	.short	0x0000
        /*0012*/ 	.short	0x0070
        /*0014*/ 	.byte	0x00, 0xf0, 0x01, 0x10


	//----- nvinfo : EIATTR_SPARSE_MMA_MASK
	.align		4
.L_23:
        /*0018*/ 	.byte	0x03, 0x50
        /*001a*/ 	.short	0x0000


	//----- nvinfo : EIATTR_MAXREG_COUNT
	.align		4
        /*001c*/ 	.byte	0x03, 0x1b
        /*001e*/ 	.short	0x00a8


	//----- nvinfo : EIATTR_NUM_BARRIERS
	.align		4
        /*0020*/ 	.byte	0x02, 0x4c
        /*0022*/ 	.byte	0x01
	.zero		1


	//----- nvinfo : EIATTR_EXTERNS
	.align		4
        /*0024*/ 	.byte	0x04, 0x0f
        /*0026*/ 	.short	(.L_25 - .L_24)


	//   ....[0]....
	.align		4
.L_24:
        /*0028*/ 	.word	index@(__assertfail)


	//----- nvinfo : EIATTR_MERCURY_ISA_VERSION
	.align		4
.L_25:
        /*002c*/ 	.byte	0x03, 0x5f
        /*002e*/ 	.short	0x0101


	//----- nvinfo : EIATTR_INT_WARP_WIDE_INSTR_OFFSETS
	.align		4
        /*0030*/ 	.byte	0x04, 0x31
        /*0032*/ 	.short	(.L_27 - .L_26)


	//   ....[0]....
.L_26:
        /*0034*/ 	.word	0x00000440


	//   ....[1]....
        /*0038*/ 	.word	0x00000460


	//   ....[2]....
        /*003c*/ 	.word	0x00000640


	//   ....[3]....
        /*0040*/ 	.word	0x00001eb0


	//----- nvinfo : EIATTR_COOP_GROUP_MASK_REGIDS
	.align		4
.L_27:
        /*0044*/ 	.byte	0x04, 0x29
        /*0046*/ 	.short	(.L_29 - .L_28)


	//   ....[0]....
.L_28:
        /*0048*/ 	.word	0xffffffff


	//   ....[1]....
        /*004c*/ 	.word	0xffffffff


	//   ....[2]....
        /*0050*/ 	.word	0xffffffff


	//   ....[3]....
        /*0054*/ 	.word	0xffffffff


	//   ....[4]....
        /*0058*/ 	.word	0xffffffff


	//   ....[5]....
        /*005c*/ 	.word	0xffffffff


	//----- nvinfo : EIATTR_COOP_GROUP_INSTR_OFFSETS
	.align		4
.L_29:
        /*0060*/ 	.byte	0x04, 0x28
        /*0062*/ 	.short	(.L_31 - .L_30)


	//   ....[0]....
.L_30:
        /*0064*/ 	.word	0x00000060


	//   ....[1]....
        /*0068*/ 	.word	0x00000070


	//   ....[2]....
        /*006c*/ 	.word	0x00000130


	//   ....[3]....
        /*0070*/ 	.word	0x00000290


	//   ....[4]....
        /*0074*/ 	.word	0x000007c0


	//   ....[5]....
        /*0078*/ 	.word	0x00001440


	//----- nvinfo : EIATTR_REG_RECONFIG
	.align		4
.L_31:
        /*007c*/ 	.byte	0x01, 0x54
	.zero		2


	//----- nvinfo : EIATTR_SYSCALL_OFFSETS
	.align		4
        /*0080*/ 	.byte	0x04, 0x46
        /*0082*/ 	.short	(.L_33 - .L_32)


	//   ....[0]....
.L_32:
        /*0084*/ 	.word	0x00001620


	//----- nvinfo : EIATTR_MBARRIER_INSTR_OFFSETS
	.align		4
.L_33:
        /*0088*/ 	.byte	0x04, 0x39
        /*008a*/ 	.short	(.L_35 - .L_34)


	//   ....[0]....
.L_34:
        /*008c*/ 	.word	0x00000230
        /*0090*/ 	.word	0x000000ff
        /*0094*/ 	.word	0x00000000
        /*0098*/ 	.short	0x0100
        /*009a*/ 	.byte	0x08
	.zero		1


	//   ....[1]....
        /*009c*/ 	.word	0x00000240
        /*00a0*/ 	.word	0x000000ff
        /*00a4*/ 	.word	0x00000010
        /*00a8*/ 	.short	0x0100
        /*00aa*/ 	.byte	0x08
	.zero		1


	//   ....[2]....
        /*00ac*/ 	.word	0x00000250
        /*00b0*/ 	.word	0x000000ff
        /*00b4*/ 	.word	0x00000008
        /*00b8*/ 	.short	0x0100
        /*00ba*/ 	.byte	0x08
	.zero		1


	//   ....[3]....
        /*00bc*/ 	.word	0x00000260
        /*00c0*/ 	.word	0x000000ff
        /*00c4*/ 	.word	0x00000018
        /*00c8*/ 	.short	0x0100
        /*00ca*/ 	.byte	0x08
	.zero		1


	//   ....[4]....
        /*00cc*/ 	.word	0x000006d0
        /*00d0*/ 	.word	0x000000ff
        /*00d4*/ 	.word	0x00000030
        /*00d8*/ 	.short	0x0100
        /*00da*/ 	.byte	0x06
	.zero		1


	//   ....[5]....
        /*00dc*/ 	.word	0x00000760
        /*00e0*/ 	.word	0x000000ff
        /*00e4*/ 	.word	0x00000038
        /*00e8*/ 	.short	0x0100
        /*00ea*/ 	.byte	0x06
	.zero		1


	//   ....[6]....
        /*00ec*/ 	.word	0x000016e0
        /*00f0*/ 	.word	0x00000003
        /*00f4*/ 	.word	0x00000000
        /*00f8*/ 	.short	0x010a
        /*00fa*/ 	.byte	0x3f
	.zero		1


	//   ....[7]....
        /*00fc*/ 	.word	0x00001740
        /*0100*/ 	.word	0x00000003
        /*0104*/ 	.word	0x00000000
        /*0108*/ 	.short	0x010a
        /*010a*/ 	.byte	0x3f
	.zero		1


	//   ....[8]....
        /*010c*/ 	.word	0x00001ac0
        /*0110*/ 	.word	0x00000005
        /*0114*/ 	.word	0x00000000
        /*0118*/ 	.short	0x010a
        /*011a*/ 	.byte	0x3f
	.zero		1


	//   ....[9]....
        /*011c*/ 	.word	0x00001b00
        /*0120*/ 	.word	0x00000005
        /*0124*/ 	.word	0x00000000
        /*0128*/ 	.short	0x010a
        /*012a*/ 	.byte	0x3f
	.zero		1


	//   ....[10]....
        /*012c*/ 	.word	0x00001d60
        /*0130*/ 	.word	0x00000004
        /*0134*/ 	.word	0x00000000
        /*0138*/ 	.short	0x0101
        /*013a*/ 	.byte	0x3f
	.zero		1


	//   ....[11]....
        /*013c*/ 	.word	0x00001f20
        /*0140*/ 	.word	0x00000000
        /*0144*/ 	.word	0x00000000
        /*0148*/ 	.short	0x0101
        /*014a*/ 	.byte	0x3f
	.zero		1


	//   ....[12]....
        /*014c*/ 	.word	0x00007140
        /*0150*/ 	.word	0x00000014
        /*0154*/ 	.word	0x00000010
        /*0158*/ 	.short	0x010a
        /*015a*/ 	.byte	0x3f
	.zero		1


	//   ....[13]....
        /*015c*/ 	.word	0x00007590
        /*0160*/ 	.word	0x00000004
        /*0164*/ 	.word	0x00000038
        /*0168*/ 	.short	0x0101
        /*016a*/ 	.byte	0x3f
	.zero		1


	//   ....[14]....
        /*016c*/ 	.word	0x00007cb0
        /*0170*/ 	.word	0x00000005
        /*0174*/ 	.word	0x00000000
        /*0178*/ 	.short	0x010a
        /*017a*/ 	.byte	0x3f
	.zero		1


	//   ....[15]....
        /*017c*/ 	.word	0x00007d30
        /*0180*/ 	.word	0x00000009
        /*0184*/ 	.word	0x00000000
        /*0188*/ 	.short	0x010a
        /*018a*/ 	.byte	0x3f
	.zero		1


	//   ....[16]....
        /*018c*/ 	.word	0x00007d90
        /*0190*/ 	.word	0x00000003
        /*0194*/ 	.word	0x00000000
        /*0198*/ 	.short	0x010a
        /*019a*/ 	.byte	0x3f
	.zero		1


	//   ....[17]....
        /*019c*/ 	.word	0x00007de0
        /*01a0*/ 	.word	0x00000005
        /*01a4*/ 	.word	0x00000000
        /*01a8*/ 	.short	0x010a
        /*01aa*/ 	.byte	0x3f
	.zero		1


	//   ....[18]....
        /*01ac*/ 	.word	0x00007eb0
        /*01b0*/ 	.word	0x00000014
        /*01b4*/ 	.word	0x00000010
        /*01b8*/ 	.short	0x010a
        /*01ba*/ 	.byte	0x3f
	.zero		1


	//   ....[19]....
        /*01bc*/ 	.word	0x00007f80
        /*01c0*/ 	.word	0x00000005
        /*01c4*/ 	.word	0x00000000
        /*01c8*/ 	.short	0x010a
        /*01ca*/ 	.byte	0x3f
	.zero		1


	//----- nvinfo : EIATTR_NUM_MBARRIERS
	.align		4
.L_35:
        /*01cc*/ 	.byte	0x03, 0x38
        /*01ce*/ 	.short	0x0006


	//----- nvinfo : EIATTR_EXIT_INSTR_OFFSETS
	.align		4
        /*01d0*/ 	.byte	0x04, 0x1c
        /*01d2*/ 	.short	(.L_37 - .L_36)


	//   ....[0]....
.L_36:
        /*01d4*/ 	.word	0x00000990


	//   ....[1]....
        /*01d8*/ 	.word	0x000011a0


	//   ....[2]....
        /*01dc*/ 	.word	0x000067c0


	//   ....[3]....
        /*01e0*/ 	.word	0x00006d20


	//   ....[4]....
        /*01e4*/ 	.word	0x00007d80


	//----- nvinfo : EIATTR_MAX_THREADS
	.align		4
.L_37:
        /*01e8*/ 	.byte	0x04, 0x05
        /*01ea*/ 	.short	(.L_39 - .L_38)
.L_38:
        /*01ec*/ 	.word	0x00000180
        /*01f0*/ 	.word	0x00000001
        /*01f4*/ 	.word	0x00000001


	//----- nvinfo : EIATTR_CRS_STACK_SIZE
	.align		4
.L_39:
        /*01f8*/ 	.byte	0x04, 0x1e
        /*01fa*/ 	.short	(.L_41 - .L_40)
.L_40:
        /*01fc*/ 	.word	0x00000000


	//----- nvinfo : EIATTR_CBANK_PARAM_SIZE
	.align		4
.L_41:
        /*0200*/ 	.byte	0x03, 0x19
        /*0202*/ 	.short	0x0470


	//----- nvinfo : EIATTR_PARAM_CBANK
	.align		4
        /*0204*/ 	.byte	0x04, 0x0a
        /*0206*/ 	.short	(.L_43 - .L_42)
	.align		4
.L_42:
        /*0208*/ 	.word	index@(.nv.constant0._ZN7cutlass13device_kernelINS_4gemm6kernel13GemmUniversalIN4cute5tupleIJiiiiEEENS1_10collective13CollectiveMmaINS1_34MainloopSm90TmaGmmaWarpSpecializedILi2ENS5_IJNS4_1CILi2EEENSA_ILi4EEENSA_ILi1EEEEEENS1_35KernelTmaWarpSpecializedCooperativeEEENS5_IJNSA_ILi128EEESH_NSA_ILi64EEEEEENS_6half_tENS5_IJSD_llEEESK_NS5_IJlSD_lEEENS4_8TiledMMAINS4_8MMA_AtomIJNS4_4SM904GMMA26MMA_64x128x16_F32F16F16_SSILNSQ_5MajorE1ELSS_0ELNSQ_7ScaleInE1ELST_1EEEEEENS4_6LayoutINS5_IJSB_SD_SD_EEENS5_IJSD_NSA_ILi0EEESY_EEEEENS5_IJNS4_10UnderscoreES11_S11_EEEEENS4_23SM90_TMA_LOAD_MULTICASTENS4_14ComposedLayoutINS4_7SwizzleILi3ELi4ELi3EEENS4_18smem_ptr_flag_bitsILi16EEENSW_INS5_IJSI_NSA_ILi8EEEEEENS5_IJSD_SI_EEEEEEEvNS4_8identityES14_NS15_IS17_S19_NSW_INS5_IJS1A_SI_EEENS5_IJSI_SD_EEEEEEEvS1F_EENS_8epilogue10collective6detail29Sm90TmaWarpSpecializedAdapterINS1M_15DefaultEpilogueISK_SM_SM_NS1L_6thread17LinearCombinationISK_Li1EffLNS1Q_9ScaleType4KindE0ELNS_15FloatRoundStyleE2ESK_EENS1_15EpilogueDefaultEEEEEvvEEEEvNT_6ParamsE)
        /*020c*/ 	.short	0x0210
        /*020e*/ 	.short	0x0470


	//----- nvinfo : EIATTR_SW_WAR
	.align		4
.L_43:
        /*0210*/ 	.byte	0x04, 0x36
        /*0212*/ 	.short	(.L_45 - .L_44)
.L_44:
        /*0214*/ 	.word	0x00000008
.L_45:


//--------------------- .nv.callgraph             --------------------------
	.section	.nv.callgraph,"",@"SHT_CUDA_CALLGRAPH"
	.align	4
	.sectionentsize	8
	.align		4
        /*0000*/ 	.word	0x00000000
	.align		4
        /*0004*/ 	.word	0xffffffff
	.align		4
        /*0008*/ 	.word	index@(_ZN7cutlass13device_kernelINS_4gemm6kernel13GemmUniversalIN4cute5tupleIJiiiiEEENS1_10collective13CollectiveMmaINS1_34MainloopSm90TmaGmmaWarpSpecializedILi2ENS5_IJNS4_1CILi2EEENSA_ILi4EEENSA_ILi1EEEEEENS1_35KernelTmaWarpSpecializedCooperativeEEENS5_IJNSA_ILi128EEESH_NSA_ILi64EEEEEENS_6half_tENS5_IJSD_llEEESK_NS5_IJlSD_lEEENS4_8TiledMMAINS4_8MMA_AtomIJNS4_4SM904GMMA26MMA_64x128x16_F32F16F16_SSILNSQ_5MajorE1ELSS_0ELNSQ_7ScaleInE1ELST_1EEEEEENS4_6LayoutINS5_IJSB_SD_SD_EEENS5_IJSD_NSA_ILi0EEESY_EEEEENS5_IJNS4_10UnderscoreES11_S11_EEEEENS4_23SM90_TMA_LOAD_MULTICASTENS4_14ComposedLayoutINS4_7SwizzleILi3ELi4ELi3EEENS4_18smem_ptr_flag_bitsILi16EEENSW_INS5_IJSI_NSA_ILi8EEEEEENS5_IJSD_SI_EEEEEEEvNS4_8identityES14_NS15_IS17_S19_NSW_INS5_IJS1A_SI_EEENS5_IJSI_SD_EEEEEEEvS1F_EENS_8epilogue10collective6detail29Sm90TmaWarpSpecializedAdapterINS1M_15DefaultEpilogueISK_SM_SM_NS1L_6thread17LinearCombinationISK_Li1EffLNS1Q_9ScaleType4KindE0ELNS_15FloatRoundStyleE2ESK_EENS1_15EpilogueDefaultEEEEEvvEEEEvNT_6ParamsE)
	.align		4
        /*000c*/ 	.word	index@(__assertfail)
	.align		4
        /*0010*/ 	.word	0x00000000
	.align		4
        /*0014*/ 	.word	0xfffffffe
	.align		4
        /*0018*/ 	.word	0x00000000
	.align		4
        /*001c*/ 	.word	0xfffffffd
	.align		4
        /*0020*/ 	.word	0x00000000
	.align		4
        /*0024*/ 	.word	0xfffffffc


//--------------------- .nv.constant4             --------------------------
	.section	.nv.constant4,"a",@progbits
	.align	8
	.align		8
.nv.constant4:
        /*0000*/ 	.dword	__assertfail
	.align		8
        /*0008*/ 	.dword	__unnamed_1
	.align		8
        /*0010*/ 	.dword	_ZN40_INTERNAL_bbd9b8cd_4_k_cu_edc36d25_257864cuda3std3__45__cpo5beginE
	.align		8
        /*0018*/ 	.dword	_ZN40_INTERNAL_bbd9b8cd_4_k_cu_edc36d25_257864cuda3std3__45__cpo3endE
	.align		8
        /*0020*/ 	.dword	_ZN40_INTERNAL_bbd9b8cd_4_k_cu_edc36d25_257864cuda3std3__45__cpo6cbeginE
	.align		8
        /*0028*/ 	.dword	_ZN40_INTERNAL_bbd9b8cd_4_k_cu_edc36d25_257864cuda3std3__45__cpo4cendE
	.align		8
        /*0030*/ 	.dword	_ZN40_INTERNAL_bbd9b8cd_4_k_cu_edc36d25_257864cuda3std3__442_GLOBAL__N__bbd9b8cd_4_k_cu_edc36d25_257866ignoreE
	.align		8
        /*0038*/ 	.dword	_ZN40_INTERNAL_bbd9b8cd_4_k_cu_edc36d25_257864cuda3std3__419piecewise_constructE
	.align		8
        /*0040*/ 	.dword	_ZN40_INTERNAL_bbd9b8cd_4_k_cu_edc36d25_257864cuda3std3__48in_placeE
	.align		8
        /*0048*/ 	.dword	_ZN40_INTERNAL_bbd9b8cd_4_k_cu_edc36d25_257864cuda3std6ranges3__45__cpo4swapE
	.align		8
        /*0050*/ 	.dword	_ZN40_INTERNAL_bbd9b8cd_4_k_cu_edc36d25_257864cuda3std6ranges3__45__cpo9iter_moveE
	.align		8
        /*0058*/ 	.dword	_ZN40_INTERNAL_bbd9b8cd_4_k_cu_edc36d25_257864cute7productE
	.align		8
        /*0060*/ 	.dword	_ZN40_INTERNAL_bbd9b8cd_4_k_cu_edc36d25_257864cute1_E
	.align		8
        /*0068*/ 	.dword	$str$22
	.align		8
        /*0070*/ 	.dword	$str$23


//--------------------- .text._ZN7cutlass13device_kernelINS_4gemm6kernel13GemmUniversalIN4cute5tupleIJiiiiEEENS1_10collective13CollectiveMmaINS1_34MainloopSm90TmaGmmaWarpSpecializedILi2ENS5_IJNS4_1CILi2EEENSA_ILi4EEENSA_ILi1EEEEEENS1_35KernelTmaWarpSpecializedCooperativeEEENS5_IJNSA_ILi128EEESH_NSA_ILi64EEEEEENS_6half_tENS5_IJSD_llEEESK_NS5_IJlSD_lEEENS4_8TiledMMAINS4_8MMA_AtomIJNS4_4SM904GMMA26MMA_64x128x16_F32F16F16_SSILNSQ_5MajorE1ELSS_0ELNSQ_7ScaleInE1ELST_1EEEEEENS4_6LayoutINS5_IJSB_SD_SD_EEENS5_IJSD_NSA_ILi0EEESY_EEEEENS5_IJNS4_10UnderscoreES11_S11_EEEEENS4_23SM90_TMA_LOAD_MULTICASTENS4_14ComposedLayoutINS4_7SwizzleILi3ELi4ELi3EEENS4_18smem_ptr_flag_bitsILi16EEENSW_INS5_IJSI_NSA_ILi8EEEEEENS5_IJSD_SI_EEEEEEEvNS4_8identityES14_NS15_IS17_S19_NSW_INS5_IJS1A_SI_EEENS5_IJSI_SD_EEEEEEEvS1F_EENS_8epilogue10collective6detail29Sm90TmaWarpSpecializedAdapterINS1M_15DefaultEpilogueISK_SM_SM_NS1L_6thread17LinearCombinationISK_Li1EffLNS1Q_9ScaleType4KindE0ELNS_15FloatRoundStyleE2ESK_EENS1_15EpilogueDefaultEEEEEvvEEEEvNT_6ParamsE --------------------------
	.section	.text._ZN7cutlass13device_kernelINS_4gemm6kernel13GemmUniversalIN4cute5tupleIJiiiiEEENS1_10collective13CollectiveMmaINS1_34MainloopSm90TmaGmmaWarpSpecializedILi2ENS5_IJNS4_1CILi2EEENSA_ILi4EEENSA_ILi1EEEEEENS1_35KernelTmaWarpSpecializedCooperativeEEENS5_IJNSA_ILi128EEESH_NSA_ILi64EEEEEENS_6half_tENS5_IJSD_llEEESK_NS5_IJlSD_lEEENS4_8TiledMMAINS4_8MMA_AtomIJNS4_4SM904GMMA26MMA_64x128x16_F32F16F16_SSILNSQ_5MajorE1ELSS_0ELNSQ_7ScaleInE1ELST_1EEEEEENS4_6LayoutINS5_IJSB_SD_SD_EEENS5_IJSD_NSA_ILi0EEESY_EEEEENS5_IJNS4_10UnderscoreES11_S11_EEEEENS4_23SM90_TMA_LOAD_MULTICASTENS4_14ComposedLayoutINS4_7SwizzleILi3ELi4ELi3EEENS4_18smem_ptr_flag_bitsILi16EEENSW_INS5_IJSI_NSA_ILi8EEEEEENS5_IJSD_SI_EEEEEEEvNS4_8identityES14_NS15_IS17_S19_NSW_INS5_IJS1A_SI_EEENS5_IJSI_SD_EEEEEEEvS1F_EENS_8epilogue10collective6detail29Sm90TmaWarpSpecializedAdapterINS1M_15DefaultEpilogueISK_SM_SM_NS1L_6thread17LinearCombinationISK_Li1EffLNS1Q_9ScaleType4KindE0ELNS_15FloatRoundStyleE2ESK_EENS1_15EpilogueDefaultEEEEEvvEEEEvNT_6ParamsE,"ax",@progbits
	.align	128
.text._ZN7cutlass13device_kernelINS_4gemm6kernel13GemmUniversalIN4cute5tupleIJiiiiEEENS1_10collective13CollectiveMmaINS1_34MainloopSm90TmaGmmaWarpSpecializedILi2ENS5_IJNS4_1CILi2EEENSA_ILi4EEENSA_ILi1EEEEEENS1_35KernelTmaWarpSpecializedCooperativeEEENS5_IJNSA_ILi128EEESH_NSA_ILi64EEEEEENS_6half_tENS5_IJSD_llEEESK_NS5_IJlSD_lEEENS4_8TiledMMAINS4_8MMA_AtomIJNS4_4SM904GMMA26MMA_64x128x16_F32F16F16_SSILNSQ_5MajorE1ELSS_0ELNSQ_7ScaleInE1ELST_1EEEEEENS4_6LayoutINS5_IJSB_SD_SD_EEENS5_IJSD_NSA_ILi0EEESY_EEEEENS5_IJNS4_10UnderscoreES11_S11_EEEEENS4_23SM90_TMA_LOAD_MULTICASTENS4_14ComposedLayoutINS4_7SwizzleILi3ELi4ELi3EEENS4_18smem_ptr_flag_bitsILi16EEENSW_INS5_IJSI_NSA_ILi8EEEEEENS5_IJSD_SI_EEEEEEEvNS4_8identityES14_NS15_IS17_S19_NSW_INS5_IJS1A_SI_EEENS5_IJSI_SD_EEEEEEEvS1F_EENS_8epilogue10collective6detail29Sm90TmaWarpSpecializedAdapterINS1M_15DefaultEpilogueISK_SM_SM_NS1L_6thread17LinearCombinationISK_Li1EffLNS1Q_9ScaleType4KindE0ELNS_15FloatRoundStyleE2ESK_EENS1_15EpilogueDefaultEEEEEvvEEEEvNT_6ParamsE:
        .type           _ZN7cutlass13device_kernelINS_4gemm6kernel13GemmUniversalIN4cute5tupleIJiiiiEEENS1_10collective13CollectiveMmaINS1_34MainloopSm90TmaGmmaWarpSpecializedILi2ENS5_IJNS4_1CILi2EEENSA_ILi4EEENSA_ILi1EEEEEENS1_35KernelTmaWarpSpecializedCooperativeEEENS5_IJNSA_ILi128EEESH_NSA_ILi64EEEEEENS_6half_tENS5_IJSD_llEEESK_NS5_IJlSD_lEEENS4_8TiledMMAINS4_8MMA_AtomIJNS4_4SM904GMMA26MMA_64x128x16_F32F16F16_SSILNSQ_5MajorE1ELSS_0ELNSQ_7ScaleInE1ELST_1EEEEEENS4_6LayoutINS5_IJSB_SD_SD_EEENS5_IJSD_NSA_ILi0EEESY_EEEEENS5_IJNS4_10UnderscoreES11_S11_EEEEENS4_23SM90_TMA_LOAD_MULTICASTENS4_14ComposedLayoutINS4_7SwizzleILi3ELi4ELi3EEENS4_18smem_ptr_flag_bitsILi16EEENSW_INS5_IJSI_NSA_ILi8EEEEEENS5_IJSD_SI_EEEEEEEvNS4_8identityES14_NS15_IS17_S19_NSW_INS5_IJS1A_SI_EEENS5_IJSI_SD_EEEEEEEvS1F_EENS_8epilogue10collective6detail29Sm90TmaWarpSpecializedAdapterINS1M_15DefaultEpilogueISK_SM_SM_NS1L_6thread17LinearCombinationISK_Li1EffLNS1Q_9ScaleType4KindE0ELNS_15FloatRoundStyleE2ESK_EENS1_15EpilogueDefaultEEEEEvvEEEEvNT_6ParamsE,@function
        .size           _ZN7cutlass13device_kernelINS_4gemm6kernel13GemmUniversalIN4cute5tupleIJiiiiEEENS1_10collective13CollectiveMmaINS1_34MainloopSm90TmaGmmaWarpSpecializedILi2ENS5_IJNS4_1CILi2EEENSA_ILi4EEENSA_ILi1EEEEEENS1_35KernelTmaWarpSpecializedCooperativeEEENS5_IJNSA_ILi128EEESH_NSA_ILi64EEEEEENS_6half_tENS5_IJSD_llEEESK_NS5_IJlSD_lEEENS4_8TiledMMAINS4_8MMA_AtomIJNS4_4SM904GMMA26MMA_64x128x16_F32F16F16_SSILNSQ_5MajorE1ELSS_0ELNSQ_7ScaleInE1ELST_1EEEEEENS4_6LayoutINS5_IJSB_SD_SD_EEENS5_IJSD_NSA_ILi0EEESY_EEEEENS5_IJNS4_10UnderscoreES11_S11_EEEEENS4_23SM90_TMA_LOAD_MULTICASTENS4_14ComposedLayoutINS4_7SwizzleILi3ELi4ELi3EEENS4_18smem_ptr_flag_bitsILi16EEENSW_INS5_IJSI_NSA_ILi8EEEEEENS5_IJSD_SI_EEEEEEEvNS4_8identityES14_NS15_IS17_S19_NSW_INS5_IJS1A_SI_EEENS5_IJSI_SD_EEEEEEEvS1F_EENS_8epilogue10collective6detail29Sm90TmaWarpSpecializedAdapterINS1M_15DefaultEpilogueISK_SM_SM_NS1L_6thread17LinearCombinationISK_Li1EffLNS1Q_9ScaleType4KindE0ELNS_15FloatRoundStyleE2ESK_EENS1_15EpilogueDefaultEEEEEvvEEEEvNT_6ParamsE,(.L_x_193 - _ZN7cutlass13device_kernelINS_4gemm6kernel13GemmUniversalIN4cute5tupleIJiiiiEEENS1_10collective13CollectiveMmaINS1_34MainloopSm90TmaGmmaWarpSpecializedILi2ENS5_IJNS4_1CILi2EEENSA_ILi4EEENSA_ILi1EEEEEENS1_35KernelTmaWarpSpecializedCooperativeEEENS5_IJNSA_ILi128EEESH_NSA_ILi64EEEEEENS_6half_tENS5_IJSD_llEEESK_NS5_IJlSD_lEEENS4_8TiledMMAINS4_8MMA_AtomIJNS4_4SM904GMMA26MMA_64x128x16_F32F16F16_SSILNSQ_5MajorE1ELSS_0ELNSQ_7ScaleInE1ELST_1EEEEEENS4_6LayoutINS5_IJSB_SD_SD_EEENS5_IJSD_NSA_ILi0EEESY_EEEEENS5_IJNS4_10UnderscoreES11_S11_EEEEENS4_23SM90_TMA_LOAD_MULTICASTENS4_14ComposedLayoutINS4_7SwizzleILi3ELi4ELi3EEENS4_18smem_ptr_flag_bitsILi16EEENSW_INS5_IJSI_NSA_ILi8EEEEEENS5_IJSD_SI_EEEEEEEvNS4_8identityES14_NS15_IS17_S19_NSW_INS5_IJS1A_SI_EEENS5_IJSI_SD_EEEEEEEvS1F_EENS_8epilogue10collective6detail29Sm90TmaWarpSpecializedAdapterINS1M_15DefaultEpilogueISK_SM_SM_NS1L_6thread17LinearCombinationISK_Li1EffLNS1Q_9ScaleType4KindE0ELNS_15FloatRoundStyleE2ESK_EENS1_15EpilogueDefaultEEEEEvvEEEEvNT_6ParamsE)
        .other          _ZN7cutlass13device_kernelINS_4gemm6kernel13GemmUniversalIN4cute5tupleIJiiiiEEENS1_10collective13CollectiveMmaINS1_34MainloopSm90TmaGmmaWarpSpecializedILi2ENS5_IJNS4_1CILi2EEENSA_ILi4EEENSA_ILi1EEEEEENS1_35KernelTmaWarpSpecializedCooperativeEEENS5_IJNSA_ILi128EEESH_NSA_ILi64EEEEEENS_6half_tENS5_IJSD_llEEESK_NS5_IJlSD_lEEENS4_8TiledMMAINS4_8MMA_AtomIJNS4_4SM904GMMA26MMA_64x128x16_F32F16F16_SSILNSQ_5MajorE1ELSS_0ELNSQ_7ScaleInE1ELST_1EEEEEENS4_6LayoutINS5_IJSB_SD_SD_EEENS5_IJSD_NSA_ILi0EEESY_EEEEENS5_IJNS4_10UnderscoreES11_S11_EEEEENS4_23SM90_TMA_LOAD_MULTICASTENS4_14ComposedLayoutINS4_7SwizzleILi3ELi4ELi3EEENS4_18smem_ptr_flag_bitsILi16EEENSW_INS5_IJSI_NSA_ILi8EEEEEENS5_IJSD_SI_EEEEEEEvNS4_8identityES14_NS15_IS17_S19_NSW_INS5_IJS1A_SI_EEENS5_IJSI_SD_EEEEEEEvS1F_EENS_8epilogue10collective6detail29Sm90TmaWarpSpecializedAdapterINS1M_15DefaultEpilogueISK_SM_SM_NS1L_6thread17LinearCombinationISK_Li1EffLNS1Q_9ScaleType4KindE0ELNS_15FloatRoundStyleE2ESK_EENS1_15EpilogueDefaultEEEEEvvEEEEvNT_6ParamsE,@"STO_CUDA_ENTRY STV_DEFAULT"
_ZN7cutlass13device_kernelINS_4gemm6kernel13GemmUniversalIN4cute5tupleIJiiiiEEENS1_10collective13CollectiveMmaINS1_34MainloopSm90TmaGmmaWarpSpecializedILi2ENS5_IJNS4_1CILi2EEENSA_ILi4EEENSA_ILi1EEEEEENS1_35KernelTmaWarpSpecializedCooperativeEEENS5_IJNSA_ILi128EEESH_NSA_ILi64EEEEEENS_6half_tENS5_IJSD_llEEESK_NS5_IJlSD_lEEENS4_8TiledMMAINS4_8MMA_AtomIJNS4_4SM904GMMA26MMA_64x128x16_F32F16F16_SSILNSQ_5MajorE1ELSS_0ELNSQ_7ScaleInE1ELST_1EEEEEENS4_6LayoutINS5_IJSB_SD_SD_EEENS5_IJSD_NSA_ILi0EEESY_EEEEENS5_IJNS4_10UnderscoreES11_S11_EEEEENS4_23SM90_TMA_LOAD_MULTICASTENS4_14ComposedLayoutINS4_7SwizzleILi3ELi4ELi3EEENS4_18smem_ptr_flag_bitsILi16EEENSW_INS5_IJSI_NSA_ILi8EEEEEENS5_IJSD_SI_EEEEEEEvNS4_8identityES14_NS15_IS17_S19_NSW_INS5_IJS1A_SI_EEENS5_IJSI_SD_EEEEEEEvS1F_EENS_8epilogue10collective6detail29Sm90TmaWarpSpecializedAdapterINS1M_15DefaultEpilogueISK_SM_SM_NS1L_6thread17LinearCombinationISK_Li1EffLNS1Q_9ScaleType4KindE0ELNS_15FloatRoundStyleE2ESK_EENS1_15EpilogueDefaultEEEEEvvEEEEvNT_6ParamsE:
[----:B------:R-:W0:Y:S01]  /*0000*/  LDC R1, c[0x0][0x28] ;  /* 0x00000a00ff017b82 */ /* 0x000e220000000800 */
[----:B------:R-:W1:Y:S01]  /*0010*/  S2R R95, SR_TID.X ;  /* 0x00000000005f7919 */ /* 0x000e620000002100 */
[----:B------:R-:W-:Y:S01]  /*0020*/  ELECT P0, URZ, PT ;  /* 0x00000000003f782f */ /* 0x000fe20003800000 */
[----:B------:R-:W-:Y:S01]  /*0030*/  BSSY B0, `(.L_x_0) ;  /* 0x000000f000007945 */ /* 0x000fe20003800000 */
[--C-:B-1----:R-:W-:Y:S02]  /*0040*/  SHF.R.U32.HI R0, RZ, 0x5, R95.reuse ;  /* 0x00000005ff007819 */ /* 0x102fe4000001165f */
[----:B------:R-:W-:-:S03]  /*0050*/  SHF.R.U32.HI R6, RZ, 0x7, R95 ;  /* 0x00000007ff067819 */ /* 0x000fc6000001165f */
[----:B------:R-:W1:Y:S04]  /*0060*/  SHFL.IDX PT, R2, R0, RZ, 0x1f ;  /* 0x00001fff00027589 */ /* 0x000e6800000e0000 */
[----:B------:R2:W3:Y:S01]  /*0070*/  SHFL.IDX PT, R5, R6, RZ, 0x1f ;  /* 0x00001fff06057589 */ /* 0x0004e200000e0000 */
[----:B-1----:R-:W-:-:S13]  /*0080*/  ISETP.NE.OR P0, PT, R2, RZ, !P0 ;  /* 0x000000ff0200720c */ /* 0x002fda0004705670 */
[----:B0-23--:R-:W-:Y:S05]  /*0090*/  @P0 BRA `(.L_x_1) ;  /* 0x0000000000200947 */ /* 0x00dfea0003800000 */
[----:B------:R-:W-:Y:S02]  /*00a0*/  ULDC.64 UR4, c[0x0][0x198] ;  /* 0x0000660000047ab9 */ /* 0x000fe40000000a00 */
[----:B------:R-:W-:Y:S02]  /*00b0*/  UIADD3 UR6, UP0, UR4, 0xf0, URZ ;  /* 0x000000f004067890 */ /* 0x000fe4000ff1e03f */
[----:B------:R-:W-:Y:S02]  /*00c0*/  UIADD3 UR4, UP1, UR4, 0x1f0, URZ ;  /* 0x000001f004047890 */ /* 0x000fe4000ff3e03f */
[----:B------:R-:W-:Y:S02]  /*00d0*/  UIADD3.X UR7, URZ, UR5, URZ, UP0, !UPT ;  /* 0x000000053f077290 */ /* 0x000fe400087fe43f */
[----:B------:R-:W-:-:S07]  /*00e0*/  UIADD3.X UR5, URZ, UR5, URZ, UP1, !UPT ;  /* 0x000000053f057290 */ /* 0x000fce0008ffe43f */
[----:B------:R0:W-:Y:S02]  /*00f0*/  UTMACCTL.PF [UR6] ;  /* 0x00000000060079b9 */ /* 0x0001e40008040000 */
[----:B------:R0:W-:Y:S02]  /*0100*/  UTMACCTL.PF [UR4] ;  /* 0x00000000040079b9 */ /* 0x0001e40008040000 */
[----:B0-----:R-:W-:Y:S01]  /*0110*/  NOP ;  /* 0x0000000000007918 */ /* 0x001fe20000000000 */
.L_x_1:
[----:B------:R-:W-:Y:S05]  /*0120*/  BSYNC B0 ;  /* 0x0000000000007941 */ /* 0x000fea0003800000 */
.L_x_0:
[----:B------:R-:W0:Y:S02]  /*0130*/  SHFL.IDX PT, R3, R0, RZ, 0x1f ;  /* 0x00001fff00037589 */ /* 0x000e2400000e0000 */
[----:B0-----:R-:W-:-:S13]  /*0140*/  ISETP.NE.AND P0, PT, R3, RZ, PT ;  /* 0x000000ff0300720c */ /* 0x001fda0003f05270 */
[----:B------:R-:W-:Y:S05]  /*0150*/  @P0 BRA `(.L_x_2) ;  /* 0x0000000000480947 */ /* 0x000fea0003800000 */
[----:B------:R-:W0:Y:S01]  /*0160*/  S2UR UR8, SR_CgaCtaId ;  /* 0x00000000000879c3 */ /* 0x000e220000008800 */
[----:B------:R-:W-:Y:S01]  /*0170*/  UMOV UR4, 0x400 ;  /* 0x0000040000047882 */ /* 0x000fe20000000000 */
[----:B------:R-:W-:Y:S01]  /*0180*/  UMOV UR5, 0x1 ;  /* 0x0000000100057882 */ /* 0x000fe20000000000 */
[----:B------:R-:W-:Y:S01]  /*0190*/  UMOV UR6, 0xa ;  /* 0x0000000a00067882 */ /* 0x000fe20000000000 */
[----:B------:R-:W-:Y:S01]  /*01a0*/  ELECT P0, URZ, PT ;  /* 0x00000000003f782f */ /* 0x000fe20003800000 */
[----:B------:R-:W-:-:S04]  /*01b0*/  UIADD3 UR6, -UR6, 0x100000, URZ ;  /* 0x0010000006067890 */ /* 0x000fc8000fffe13f */
[----:B------:R-:W-:Y:S02]  /*01c0*/  USHF.L.U32 UR7, UR6, 0xb, URZ ;  /* 0x0000000b06077899 */ /* 0x000fe4000800063f */
[----:B------:R-:W-:Y:S02]  /*01d0*/  USHF.L.U32 UR6, UR6, 0x1, URZ ;  /* 0x0000000106067899 */ /* 0x000fe4000800063f */
[----:B0-----:R-:W-:Y:S02]  /*01e0*/  ULEA UR8, UR8, UR4, 0x18 ;  /* 0x0000000408087291 */ /* 0x001fe4000f8ec03f */
[----:B------:R-:W-:-:S04]  /*01f0*/  UIADD3 UR4, -UR5, 0x100000, URZ ;  /* 0x0010000005047890 */ /* 0x000fc8000fffe13f */
[----:B------:R-:W-:Y:S02]  /*0200*/  USHF.L.U32 UR5, UR4, 0xb, URZ ;  /* 0x0000000b04057899 */ /* 0x000fe4000800063f */
[----:B------:R-:W-:Y:S01]  /*0210*/  USHF.L.U32 UR4, UR4, 0x1, URZ ;  /* 0x0000000104047899 */ /* 0x000fe2000800063f */
[----:B------:R-:W0:Y:S11]  /*0220*/  FENCE.VIEW.ASYNC.S ;  /* 0x00000000000073c6 */ /* 0x000e360000000000 */
[----:B0-----:R0:W1:Y:S01]  /*0230*/  SYNCS.EXCH.64 URZ, [UR8], UR4 ;  /* 0x00000004083f75b2 */ /* 0x0010620008000100 */
[----:B------:R0:W2:Y:S01]  /*0240*/  SYNCS.EXCH.64 URZ, [UR8+0x10], UR6 ;  /* 0x00001006083f75b2 */ /* 0x0000a20008000100 */
[----:B------:R0:W3:Y:S01]  /*0250*/  SYNCS.EXCH.64 URZ, [UR8+0x8], UR4 ;  /* 0x00000804083f75b2 */ /* 0x0000e20008000100 */
[----:B------:R0:W4:Y:S01]  /*0260*/  SYNCS.EXCH.64 URZ, [UR8+0x18], UR6 ;  /* 0x00001806083f75b2 */ /* 0x0001220008000100 */
[----:B------:R-:W-:Y:S01]  /*0270*/  NOP ;  /* 0x0000000000007918 */ /* 0x000fe20000000000 */
.L_x_2:
[----:B------:R-:W-:Y:S01]  /*0280*/  SHF.R.S32.HI R4, RZ, 0x1f, R95 ;  /* 0x0000001fff047819 */ /* 0x000fe2000001145f */
[----:B------:R-:W5:Y:S01]  /*0290*/  SHFL.IDX PT, R0, R0, RZ, 0x1f ;  /* 0x00001fff00007589 */ /* 0x000f6200000e0000 */
[----:B0-----:R-:W0:Y:S01]  /*02a0*/  S2UR UR8, SR_CTAID.X ;  /* 0x00000000000879c3 */ /* 0x001e220000002500 */
[----:B------:R-:W-:Y:S02]  /*02b0*/  ELECT P0, URZ, PT ;  /* 0x00000000003f782f */ /* 0x000fe40003800000 */
[----:B------:R-:W-:Y:S01]  /*02c0*/  LEA.HI R4, R4, R95, RZ, 0x7 ;  /* 0x0000005f04047211 */ /* 0x000fe200078f38ff */
[----:B------:R-:W-:Y:S01]  /*02d0*/  ULDC UR4, c[0x0][0x150] ;  /* 0x0000540000047ab9 */ /* 0x000fe20000000800 */
[----:B------:R-:W-:Y:S01]  /*02e0*/  SHF.R.S32.HI R10, RZ, 0x1f, R3 ;  /* 0x0000001fff0a7819 */ /* 0x000fe20000011403 */
[----:B------:R-:W-:Y:S01]  /*02f0*/  NOP ;  /* 0x0000000000007918 */ /* 0x000fe20000000000 */
[----:B------:R-:W-:Y:S01]  /*0300*/  LOP3.LUT R4, R4, 0xffffff80, RZ, 0xc0, !PT ;  /* 0xffffff8004047812 */ /* 0x000fe200078ec0ff */
[----:B------:R-:W-:Y:S01]  /*0310*/  NOP ;  /* 0x0000000000007918 */ /* 0x000fe20000000000 */
[----:B------:R-:W-:Y:S01]  /*0320*/  LEA.HI R10, R10, R3, RZ, 0x2 ;  /* 0x000000030a0a7211 */ /* 0x000fe200078f10ff */
[----:B------:R-:W1:Y:S01]  /*0330*/  LDC R12, c[0x0][0x144] ;  /* 0x00005100ff0c7b82 */ /* 0x000e620000000800 */
[----:B------:R-:W-:Y:S01]  /*0340*/  IMAD.MOV.U32 R22, RZ, RZ, 0x1 ;  /* 0x00000001ff167424 */ /* 0x000fe200078e00ff */
[----:B------:R-:W-:Y:S01]  /*0350*/  ISETP.NE.AND P3, PT, R5, RZ, PT ;  /* 0x000000ff0500720c */ /* 0x000fe20003f65270 */
[----:B------:R-:W-:Y:S01]  /*0360*/  IMAD.IADD R8, R95, 0x1, -R4 ;  /* 0x000000015f087824 */ /* 0x000fe200078e0a04 */
[----:B------:R-:W-:Y:S01]  /*0370*/  LOP3.LUT R10, R10, 0x3ffffffc, RZ, 0xc0, !PT ;  /* 0x3ffffffc0a0a7812 */ /* 0x000fe200078ec0ff */
[----:B------:R-:W2:Y:S03]  /*0380*/  S2R R4, SR_CTAID.Y ;  /* 0x0000000000047919 */ /* 0x000ea60000002600 */
[----:B------:R-:W-:Y:S01]  /*0390*/  SHF.R.S32.HI R7, RZ, 0x1f, R8 ;  /* 0x0000001fff077819 */ /* 0x000fe20000011408 */
[----:B------:R-:W-:Y:S01]  /*03a0*/  IMAD.IADD R10, R3, 0x1, -R10 ;  /* 0x00000001030a7824 */ /* 0x000fe200078e0a0a */
[----:B------:R-:W3:Y:S02]  /*03b0*/  LDC R14, c[0x0][0x140] ;  /* 0x00005000ff0e7b82 */ /* 0x000ee40000000800 */
[----:B------:R-:W-:-:S02]  /*03c0*/  LEA.HI R7, R7, R8, RZ, 0x3 ;  /* 0x0000000807077211 */ /* 0x000fc400078f18ff */
[----:B-----5:R-:W-:Y:S02]  /*03d0*/  ISETP.NE.OR P0, PT, R0, RZ, !P0 ;  /* 0x000000ff0000720c */ /* 0x020fe40004705670 */
[--C-:B------:R-:W-:Y:S02]  /*03e0*/  SHF.R.S32.HI R0, RZ, 0x3, R7.reuse ;  /* 0x00000003ff007819 */ /* 0x100fe40000011407 */
[----:B------:R-:W-:Y:S02]  /*03f0*/  SHF.R.S32.HI R7, RZ, 0x1f, R7 ;  /* 0x0000001fff077819 */ /* 0x000fe40000011407 */
[----:B0-----:R-:W-:Y:S02]  /*0400*/  I2FP.F32.U32 R9, UR8 ;  /* 0x0000000800097c45 */ /* 0x001fe40008201000 */
[----:B------:R-:W-:-:S03]  /*0410*/  LEA.HI R7, R7, R0, RZ, 0x2 ;  /* 0x0000000007077211 */ /* 0x000fc600078f10ff */
[----:B------:R-:W-:Y:S01]  /*0420*/  FMUL R9, R9, UR4 ;  /* 0x0000000409097c20 */ /* 0x000fe20008400000 */
[----:B------:R-:W-:Y:S01]  /*0430*/  LOP3.LUT R7, R7, 0xfffffffc, RZ, 0xc0, !PT ;  /* 0xfffffffc07077812 */ /* 0x000fe200078ec0ff */
[----:B------:R-:W-:Y:S01]  /*0440*/  VOTEU.ALL UP0, P0 ;  /* 0x00000000003f7886 */ /* 0x000fe20000000000 */
[----:B------:R-:W-:Y:S01]  /*0450*/  ULDC UR4, c[0x0][0x154] ;  /* 0x0000550000047ab9 */ /* 0x000fe20000000800 */
[----:B------:R-:W-:Y:S02]  /*0460*/  VOTEU.ALL UP1, P0 ;  /* 0x00000000003f7886 */ /* 0x000fe40000020000 */
[----:B------:R-:W0:Y:S01]  /*0470*/  F2I.U32.TRUNC.NTZ R9, R9 ;  /* 0x0000000900097305 */ /* 0x000e22000020f000 */
[----:B------:R-:W-:Y:S01]  /*0480*/  IMAD.IADD R7, R0, 0x1, -R7 ;  /* 0x0000000100077824 */ /* 0x000fe200078e0a07 */
[----:B------:R-:W5:Y:S01]  /*0490*/  @!UP0 S2UR UR7, SR_CgaCtaId ;  /* 0x00000000000789c3 */ /* 0x000f620000008800 */
[----:B------:R-:W-:Y:S01]  /*04a0*/  @!UP0 UMOV UR6, 0x400 ;  /* 0x0000040000068882 */ /* 0x000fe20000000000 */
[----:B---3--:R-:W-:Y:S01]  /*04b0*/  ISETP.EQ.U32.AND P2, PT, R14, 0x1, PT ;  /* 0x000000010e00780c */ /* 0x008fe20003f42070 */
[----:B------:R-:W-:Y:S01]  /*04c0*/  IMAD R10, R10, 0x4, R7 ;  /* 0x000000040a0a7824 */ /* 0x000fe200078e0207 */
[----:B--2---:R-:W-:-:S03]  /*04d0*/  I2FP.F32.U32 R3, R4 ;  /* 0x0000000400037245 */ /* 0x004fc60000201000 */
[C---:B------:R-:W-:Y:S01]  /*04e0*/  IMAD.SHL.U32 R19, R10.reuse, 0x4, RZ ;  /* 0x000000040a137824 */ /* 0x040fe200078e00ff */
[----:B------:R-:W-:Y:S01]  /*04f0*/  LEA.HI R0, R10, R10, RZ, 0x1 ;  /* 0x0000000a0a007211 */ /* 0x000fe200078f08ff */
[----:B------:R-:W-:Y:S01]  /*0500*/  FMUL R13, R3, UR4 ;  /* 0x00000004030d7c20 */ /* 0x000fe20008400000 */
[----:B------:R-:W2:Y:S01]  /*0510*/  LDC R7, c[0x0][0x148] ;  /* 0x00005200ff077b82 */ /* 0x000ea20000000800 */
[----:B------:R-:W-:Y:S01]  /*0520*/  UMOV UR4, 0x20 ;  /* 0x0000002000047882 */ /* 0x000fe20000000000 */
[----:B------:R-:W-:Y:S01]  /*0530*/  LOP3.LUT R11, R0, 0xfffffffe, RZ, 0xc0, !PT ;  /* 0xfffffffe000b7812 */ /* 0x000fe200078ec0ff */
[----:B0-----:R-:W-:Y:S01]  /*0540*/  IMAD.MOV R15, RZ, RZ, -R9 ;  /* 0x000000ffff0f7224 */ /* 0x001fe200078e0a09 */
[----:B------:R-:W-:Y:S01]  /*0550*/  SHF.R.S32.HI R9, RZ, 0x1f, R2 ;  /* 0x0000001fff097819 */ /* 0x000fe20000011402 */
[----:B------:R-:W0:Y:S01]  /*0560*/  F2I.U32.TRUNC.NTZ R13, R13 ;  /* 0x0000000d000d7305 */ /* 0x000e22000020f000 */
[----:B------:R-:W-:Y:S01]  /*0570*/  LOP3.LUT R19, R10, 0xc, R19, 0x78, !PT ;  /* 0x0000000c0a137812 */ /* 0x000fe200078e7813 */
[----:B-1----:R-:W-:Y:S01]  /*0580*/  IMAD R3, R12, R15, UR8 ;  /* 0x000000080c037e24 */ /* 0x002fe2000f8e020f */
[----:B------:R-:W-:Y:S01]  /*0590*/  LEA.HI R9, R9, R2, RZ, 0x2 ;  /* 0x0000000209097211 */ /* 0x000fe200078f10ff */
[----:B------:R-:W-:Y:S01]  /*05a0*/  IMAD.IADD R0, R10, 0x1, -R11 ;  /* 0x000000010a007824 */ /* 0x000fe200078e0a0b */
[----:B------:R-:W-:-:S04]  /*05b0*/  @!UP0 UIADD3 UR4, -UR4, 0x100000, URZ ;  /* 0x0010000004048890 */ /* 0x000fc8000fffe13f */
[----:B------:R-:W-:Y:S02]  /*05c0*/  @!UP0 USHF.L.U32 UR5, UR4, 0xb, URZ ;  /* 0x0000000b04058899 */ /* 0x000fe4000800063f */
[----:B------:R-:W-:Y:S01]  /*05d0*/  @!UP0 USHF.L.U32 UR4, UR4, 0x1, URZ ;  /* 0x0000000104048899 */ /* 0x000fe2000800063f */
[----:B------:R-:W-:Y:S01]  /*05e0*/  VIADD R10, R5, 0xffffffff ;  /* 0xffffffff050a7836 */ /* 0x000fe20000000000 */
[----:B------:R-:W-:Y:S02]  /*05f0*/  LOP3.LUT R9, R9, 0xfffffffc, RZ, 0xc0, !PT ;  /* 0xfffffffc09097812 */ /* 0x000fe400078ec0ff */
[----:B------:R-:W-:Y:S01]  /*0600*/  ISETP.NE.AND P4, PT, R0, R3, PT ;  /* 0x000000030000720c */ /* 0x000fe20003f85270 */
[----:B-----5:R-:W-:Y:S01]  /*0610*/  @!UP0 ULEA UR6, UR7, UR6, 0x18 ;  /* 0x0000000607068291 */ /* 0x020fe2000f8ec03f */
[----:B------:R-:W-:Y:S01]  /*0620*/  ISETP.GE.U32.AND P6, PT, R10, 0x2, PT ;  /* 0x000000020a00780c */ /* 0x000fe20003fc6070 */
[----:B------:R-:W-:Y:S01]  /*0630*/  IMAD.IADD R0, R2, 0x1, -R9 ;  /* 0x0000000102007824 */ /* 0x000fe200078e0a09 */
[----:B------:R-:W-:Y:S01]  /*0640*/  VOTEU.ALL UP0, P0 ;  /* 0x00000000003f7886 */ /* 0x000fe20000000000 */
[----:B------:R-:W-:Y:S01]  /*0650*/  LOP3.LUT P0, RZ, R8, 0x7, RZ, 0xc0, !PT ;  /* 0x0000000708ff7812 */ /* 0x000fe2000780c0ff */
[----:B0-----:R-:W-:Y:S01]  /*0660*/  IMAD.MOV R20, RZ, RZ, -R13 ;  /* 0x000000ffff147224 */ /* 0x001fe200078e0a0d */
[----:B------:R-:W-:-:S02]  /*0670*/  LOP3.LUT R11, R95, 0x7f, RZ, 0xc0, !PT ;  /* 0x0000007f5f0b7812 */ /* 0x000fc400078ec0ff */
[C---:B------:R-:W-:Y:S01]  /*0680*/  ISETP.NE.AND P1, PT, R0.reuse, 0x3, PT ;  /* 0x000000030000780c */ /* 0x040fe20003f25270 */
[----:B--2---:R-:W-:Y:S01]  /*0690*/  IMAD R9, R7, R20, R4 ;  /* 0x0000001407097224 */ /* 0x004fe200078e0204 */
[C---:B------:R-:W-:Y:S02]  /*06a0*/  ISETP.LT.U32.AND P0, PT, R19.reuse, 0x8, !P0 ;  /* 0x000000081300780c */ /* 0x040fe40004701070 */
[----:B------:R-:W-:Y:S01]  /*06b0*/  @P4 LEA.HI R2, R19, R19, RZ, 0x1 ;  /* 0x0000001313024211 */ /* 0x000fe200078f08ff */
[----:B------:R-:W0:Y:S02]  /*06c0*/  FENCE.VIEW.ASYNC.S ;  /* 0x00000000000073c6 */ /* 0x000e240000000000 */
[----:B0-----:R0:W1:Y:S01]  /*06d0*/  @!UP0 SYNCS.EXCH.64 URZ, [UR6+0x30], UR4 ;  /* 0x00003004063f85b2 */ /* 0x0010620008000100 */
[----:B------:R-:W-:Y:S02]  /*06e0*/  ISETP.EQ.OR P1, PT, R0, RZ, !P1 ;  /* 0x000000ff0000720c */ /* 0x000fe40004f22670 */
[----:B------:R-:W-:-:S02]  /*06f0*/  @P4 SHF.R.S32.HI R2, RZ, 0x1, R2 ;  /* 0x00000001ff024819 */ /* 0x000fc40000011402 */
[----:B------:R-:W-:Y:S02]  /*0700*/  ISETP.EQ.AND P1, PT, R5, RZ, P1 ;  /* 0x000000ff0500720c */ /* 0x000fe40000f22270 */
[----:B------:R-:W-:Y:S02]  /*0710*/  @P4 ISETP.NE.AND P5, PT, R2, R9, PT ;  /* 0x000000090200420c */ /* 0x000fe40003fa5270 */
[----:B------:R-:W-:Y:S02]  /*0720*/  SEL R9, RZ, 0x1, !P0 ;  /* 0x00000001ff097807 */ /* 0x000fe40004000000 */
[----:B------:R-:W-:Y:S02]  /*0730*/  @P4 SEL R22, RZ, 0x1, P5 ;  /* 0x00000001ff164807 */ /* 0x000fe40002800000 */
[----:B------:R-:W-:Y:S02]  /*0740*/  SEL R18, RZ, 0x1, !P1 ;  /* 0x00000001ff127807 */ /* 0x000fe40004800000 */
[----:B------:R-:W-:Y:S01]  /*0750*/  LOP3.LUT R22, R22, R9, RZ, 0xc0, !PT ;  /* 0x0000000916167212 */ /* 0x000fe200078ec0ff */
[----:B------:R0:W2:Y:S01]  /*0760*/  @!UP1 SYNCS.EXCH.64 URZ, [UR6+0x38], UR4 ;  /* 0x00003804063f95b2 */ /* 0x0000a20008000100 */
[----:B------:R-:W-:Y:S01]  /*0770*/  SEL R18, R18, 0x2, P6 ;  /* 0x0000000212127807 */ /* 0x000fe20003000000 */
[----:B------:R-:W-:Y:S01]  /*0780*/  NOP ;  /* 0x0000000000007918 */ /* 0x000fe20000000000 */
[----:B------:R-:W-:Y:S05]  /*0790*/  @!P2 BRA `(.L_x_3) ;  /* 0x000000000008a947 */ /* 0x000fea0003800000 */
[----:B-12-4-:R-:W-:Y:S01]  /*07a0*/  UCGABAR_ARV ;  /* 0x00000000000079c7 */ /* 0x016fe20008000000 */
[----:B------:R-:W-:Y:S05]  /*07b0*/  BRA `(.L_x_4) ;  /* 0x0000000000047947 */ /* 0x000fea0003800000 */
.L_x_3:
[----:B-12-4-:R-:W-:Y:S01]  /*07c0*/  NOP ;  /* 0x0000000000007918 */ /* 0x016fe20000000000 */
.L_x_4:
[----:B------:R-:W1:Y:S01]  /*07d0*/  LDC R2, c[0x0][0x65c] ;  /* 0x00019700ff027b82 */ /* 0x000e620000000800 */
[----:B------:R-:W-:Y:S02]  /*07e0*/  IMAD.U32 R8, RZ, RZ, UR8 ;  /* 0x00000008ff087e24 */ /* 0x000fe4000f8e00ff */
[----:B------:R-:W-:Y:S01]  /*07f0*/  IMAD.MOV.U32 R9, RZ, RZ, RZ ;  /* 0x000000ffff097224 */ /* 0x000fe200078e00ff */
[----:B-1----:R-:W-:-:S04]  /*0800*/  ISETP.NE.AND P1, PT, R2, 0x1, PT ;  /* 0x000000010200780c */ /* 0x002fc80003f25270 */
[----:B------:R-:W-:-:S09]  /*0810*/  P2R R5, PR, RZ, 0x2 ;  /* 0x00000002ff057803 */ /* 0x000fd20000000000 */
[----:B------:R-:W1:Y:S01]  /*0820*/  @P1 LDC R17, c[0x0][0x10] ;  /* 0x00000400ff111b82 */ /* 0x000e620000000800 */
[----:B------:R-:W-:Y:S02]  /*0830*/  @P1 IMAD.MOV.U32 R5, RZ, RZ, RZ ;  /* 0x000000ffff051224 */ /* 0x000fe400078e00ff */
[----:B------:R-:W-:-:S05]  /*0840*/  @P1 IMAD.MOV.U32 R15, RZ, RZ, RZ ;  /* 0x000000ffff0f1224 */ /* 0x000fca00078e00ff */
[----:B------:R-:W2:Y:S01]  /*0850*/  @!P1 LDC R13, c[0x0][0xc] ;  /* 0x00000300ff0d9b82 */ /* 0x000ea20000000800 */
[----:B0-----:R-:W-:Y:S01]  /*0860*/  ULDC UR4, c[0x0][0xc] ;  /* 0x0000030000047ab9 */ /* 0x001fe20000000800 */
[----:B------:R-:W-:Y:S01]  /*0870*/  ULDC UR5, c[0x0][0x10] ;  /* 0x0000040000057ab9 */ /* 0x000fe20000000800 */
[----:B------:R-:W-:Y:S01]  /*0880*/  ULDC UR6, c[0x0][0x14] ;  /* 0x0000050000067ab9 */ /* 0x000fe20000000800 */
[----:B------:R-:W-:-:S04]  /*0890*/  UIMAD.WIDE.U32 UR4, UR4, UR5, URZ ;  /* 0x00000005040472a5 */ /* 0x000fc8000f8e003f */
[----:B------:R-:W-:Y:S02]  /*08a0*/  UIMAD.WIDE.U32 UR36, UR4, UR6, URZ ;  /* 0x00000006042472a5 */ /* 0x000fe4000f8e003f */
[----:B------:R-:W-:-:S04]  /*08b0*/  UIMAD UR42, UR5, UR6, URZ ;  /* 0x00000006052a72a4 */ /* 0x000fc8000f8e023f */
[----:B------:R-:W-:Y:S01]  /*08c0*/  UIADD3 UR42, UR37, UR42, URZ ;  /* 0x0000002a252a7290 */ /* 0x000fe2000fffe03f */
[----:B-1----:R-:W-:-:S04]  /*08d0*/  @P1 IMAD.WIDE.U32 R16, R17, UR8, R4 ;  /* 0x0000000811101c25 */ /* 0x002fc8000f8e0004 */
[----:B------:R-:W-:Y:S02]  /*08e0*/  @P1 IMAD.IADD R17, R17, 0x1, R15 ;  /* 0x0000000111111824 */ /* 0x000fe400078e020f */
[----:B--2---:R-:W-:-:S04]  /*08f0*/  @!P1 IMAD.WIDE.U32 R8, R4, R13, R8 ;  /* 0x0000000d04089225 */ /* 0x004fc800078e0008 */
[----:B------:R-:W-:Y:S02]  /*0900*/  @!P1 IMAD.MOV.U32 R16, RZ, RZ, R8 ;  /* 0x000000ffff109224 */ /* 0x000fe400078e0008 */
[----:B------:R-:W-:Y:S01]  /*0910*/  @!P1 IMAD.MOV.U32 R17, RZ, RZ, R9 ;  /* 0x000000ffff119224 */ /* 0x000fe200078e0009 */
[----:B------:R-:W-:Y:S06]  /*0920*/  @!P2 BRA `(.L_x_5) ;  /* 0x00000000000ca947 */ /* 0x000fec0003800000 */
[----:B------:R-:W-:Y:S01]  /*0930*/  UCGABAR_WAIT ;  /* 0x0000000000007dc7 */ /* 0x000fe20008000000 */
[----:B------:R-:W-:Y:S01]  /*0940*/  CCTL.IVALL ;  /* 0x00000000ff00798f */ /* 0x000fe20002000000 */
[----:B------:R-:W-:Y:S05]  /*0950*/  BRA `(.L_x_6) ;  /* 0x0000000000047947 */ /* 0x000fea0003800000 */
.L_x_5:
[----:B------:R-:W-:Y:S06]  /*0960*/  BAR.SYNC.DEFER_BLOCKING 0x0 ;  /* 0x0000000000007b1d */ /* 0x000fec0000010000 */
.L_x_6:
[----:B------:R-:W-:Y:S05]  /*0970*/  @!P3 BRA `(.L_x_7) ;  /* 0x0000005c0094b947 */ /* 0x000fea0003800000 */
[----:B------:R-:W-:-:S13]  /*0980*/  ISETP.GT.U32.AND P0, PT, R10, 0x1, PT ;  /* 0x000000010a00780c */ /* 0x000fda0003f04070 */
[----:B------:R-:W-:Y:S05]  /*0990*/  @P0 EXIT ;  /* 0x000000000000094d */ /* 0x000fea0003800000 */
[----:B------:R-:W-:Y:S01]  /*09a0*/  ULDC.64 UR4, c[0x0][0x650] ;  /* 0x0001940000047ab9 */ /* 0x000fe20000000a00 */
[----:B------:R-:W-:Y:S01]  /*09b0*/  PRMT R0, RZ, 0x7610, R0 ;  /* 0x00007610ff007816 */ /* 0x000fe20000000000 */
[----:B------:R-:W-:Y:S01]  /*09c0*/  IMAD.MOV.U32 R103, RZ, RZ, -0x1 ;  /* 0xffffffffff677424 */ /* 0x000fe200078e00ff */
[----:B------:R-:W-:Y:S01]  /*09d0*/  ISETP.GE.U32.AND P0, PT, R16, UR4, PT ;  /* 0x0000000410007c0c */ /* 0x000fe2000bf06070 */
[----:B------:R-:W-:Y:S02]  /*09e0*/  IMAD.MOV.U32 R100, RZ, RZ, -0x1 ;  /* 0xffffffffff647424 */ /* 0x000fe400078e00ff */
[----:B------:R-:W-:Y:S01]  /*09f0*/  IMAD.MOV.U32 R101, RZ, RZ, -0x1 ;  /* 0xffffffffff657424 */ /* 0x000fe200078e00ff */
[----:B------:R-:W-:-:S13]  /*0a00*/  ISETP.GE.U32.AND.EX P0, PT, R17, UR5, PT, P0 ;  /* 0x0000000511007c0c */ /* 0x000fda000bf06100 */
[----:B------:R-:W-:Y:S05]  /*0a10*/  @P0 BRA `(.L_x_8) ;  /* 0x0000000400280947 */ /* 0x000fea0003800000 */
[----:B------:R-:W0:Y:S01]  /*0a20*/  LDC.64 R24, c[0x0][0x628] ;  /* 0x00018a00ff187b82 */ /* 0x000e220000000a00 */
[----:B------:R-:W-:Y:S02]  /*0a30*/  IMAD.MOV.U32 R8, RZ, RZ, R16 ;  /* 0x000000ffff087224 */ /* 0x000fe400078e0010 */
[----:B------:R-:W-:-:S05]  /*0a40*/  IMAD.MOV.U32 R9, RZ, RZ, R17 ;  /* 0x000000ffff097224 */ /* 0x000fca00078e0011 */
[----:B------:R-:W1:Y:S08]  /*0a50*/  LDC R0, c[0x0][0x630] ;  /* 0x00018c00ff007b82 */ /* 0x000e700000000800 */
[----:B------:R-:W2:Y:S01]  /*0a60*/  LDC.64 R26, c[0x0][0x620] ;  /* 0x00018800ff1a7b82 */ /* 0x000ea20000000a00 */
[----:B0-----:R-:W-:-:S04]  /*0a70*/  ISETP.NE.U32.AND P0, PT, R24, RZ, PT ;  /* 0x000000ff1800720c */ /* 0x001fc80003f05070 */
[----:B------:R-:W-:-:S13]  /*0a80*/  ISETP.NE.AND.EX P0, PT, R25, RZ, PT, P0 ;  /* 0x000000ff1900720c */ /* 0x000fda0003f05300 */
[----:B-12---:R-:W-:Y:S05]  /*0a90*/  @!P0 BRA `(.L_x_9) ;  /* 0x0000000000288947 */ /* 0x006fea0003800000 */
[----:B------:R-:W0:Y:S02]  /*0aa0*/  LDC R15, c[0x0][0x634] ;  /* 0x00018d00ff0f7b82 */ /* 0x000e240000000800 */
[----:B0-----:R-:W-:-:S05]  /*0ab0*/  IADD3 R15, P0, R16, R15, RZ ;  /* 0x0000000f100f7210 */ /* 0x001fca0007f1e0ff */
[----:B------:R-:W-:-:S04]  /*0ac0*/  IMAD.X R21, RZ, RZ, R17, P0 ;  /* 0x000000ffff157224 */ /* 0x000fc800000e0611 */
[----:B------:R-:W-:-:S04]  /*0ad0*/  IMAD.WIDE.U32 R8, R21, R24, RZ ;  /* 0x0000001815087225 */ /* 0x000fc800078e00ff */
[----:B------:R-:W-:-:S04]  /*0ae0*/  IMAD.WIDE.U32 R12, P0, R15, R25, R8 ;  /* 0x000000190f0c7225 */ /* 0x000fc80007800008 */
[----:B------:R-:W-:-:S04]  /*0af0*/  IMAD.WIDE.U32 R8, R15, R24, RZ ;  /* 0x000000180f087225 */ /* 0x000fc800078e00ff */
[----:B------:R-:W-:Y:S01]  /*0b00*/  IMAD.X R15, RZ, RZ, RZ, P0 ;  /* 0x000000ffff0f7224 */ /* 0x000fe200000e06ff */
[----:B------:R-:W-:Y:S01]  /*0b10*/  IADD3 RZ, P0, R9, R12, RZ ;  /* 0x0000000c09ff7210 */ /* 0x000fe20007f1e0ff */
[----:B------:R-:W-:-:S04]  /*0b20*/  IMAD.MOV.U32 R14, RZ, RZ, R13 ;  /* 0x000000ffff0e7224 */ /* 0x000fc800078e000d */
[----:B------:R-:W-:-:S08]  /*0b30*/  IMAD.WIDE.U32.X R8, R21, R25, R14, P0 ;  /* 0x0000001915087225 */ /* 0x000fd000000e040e */
.L_x_9:
[----:B------:R-:W0:Y:S01]  /*0b40*/  LDC.64 R28, c[0x0][0x640] ;  /* 0x00019000ff1c7b82 */ /* 0x000e220000000a00 */
[--C-:B------:R-:W-:Y:S01]  /*0b50*/  SHF.R.U64 R101, R8, R0, R9.reuse ;  /* 0x0000000008657219 */ /* 0x100fe20000001209 */
[----:B------:R-:W-:Y:S01]  /*0b60*/  IMAD R20, R7, R20, R4 ;  /* 0x0000001407147224 */ /* 0x000fe200078e0204 */
[----:B------:R-:W-:Y:S02]  /*0b70*/  SHF.R.U32.HI R0, RZ, R0, R9 ;  /* 0x00000000ff007219 */ /* 0x000fe40000011609 */
[----:B------:R-:W-:-:S03]  /*0b80*/  IADD3 R5, P0, RZ, -R101, RZ ;  /* 0x80000065ff057210 */ /* 0x000fc60007f1e0ff */
[----:B------:R-:W1:Y:S02]  /*0b90*/  LDC R12, c[0x0][0x618] ;  /* 0x00018600ff0c7b82 */ /* 0x000e640000000800 */
[----:B------:R-:W-:-:S04]  /*0ba0*/  IMAD.X R9, RZ, RZ, ~R0, P0 ;  /* 0x000000ffff097224 */ /* 0x000fc800000e0e00 */
[-C--:B------:R-:W-:Y:S02]  /*0bb0*/  IMAD R0, R9, R26.reuse, RZ ;  /* 0x0000001a09007224 */ /* 0x080fe400078e02ff */
[----:B------:R-:W2:Y:S01]  /*0bc0*/  LDC R14, c[0x0][0x608] ;  /* 0x00018200ff0e7b82 */ /* 0x000ea20000000800 */
[----:B------:R-:W-:-:S04]  /*0bd0*/  IMAD.WIDE.U32 R8, R5, R26, R16 ;  /* 0x0000001a05087225 */ /* 0x000fc800078e0010 */
[----:B------:R-:W-:Y:S02]  /*0be0*/  IMAD R5, R5, R27, R0 ;  /* 0x0000001b05057224 */ /* 0x000fe400078e0200 */
[----:B------:R-:W-:Y:S01]  /*0bf0*/  IMAD.MOV.U32 R27, RZ, RZ, 0x1 ;  /* 0x00000001ff1b7424 */ /* 0x000fe200078e00ff */
[----:B------:R-:W3:Y:S01]  /*0c00*/  LDC R24, c[0x0][0x658] ;  /* 0x00019600ff187b82 */ /* 0x000ee20000000800 */
[----:B------:R-:W-:Y:S01]  /*0c10*/  IMAD.IADD R5, R9, 0x1, R5 ;  /* 0x0000000109057824 */ /* 0x000fe200078e0205 */
[----:B0-----:R-:W-:Y:S01]  /*0c20*/  ISETP.NE.U32.AND P0, PT, R28, RZ, PT ;  /* 0x000000ff1c00720c */ /* 0x001fe20003f05070 */
[----:B------:R-:W-:-:S03]  /*0c30*/  IMAD.MOV.U32 R9, RZ, RZ, -0x1 ;  /* 0xffffffffff097424 */ /* 0x000fc600078e00ff */
[----:B------:R-:W-:Y:S02]  /*0c40*/  ISETP.NE.AND.EX P0, PT, R29, RZ, PT, P0 ;  /* 0x000000ff1d00720c */ /* 0x000fe40003f05300 */
[----:B------:R-:W0:Y:S01]  /*0c50*/  LDC R21, c[0x0][0x600] ;  /* 0x00018000ff157b82 */ /* 0x000e220000000800 */
[-CC-:B-1----:R-:W-:Y:S02]  /*0c60*/  SHF.R.U64 R10, R8, R12.reuse, R5.reuse ;  /* 0x0000000c080a7219 */ /* 0x182fe40000001205 */
[----:B------:R-:W-:-:S05]  /*0c70*/  SHF.R.U32.HI R5, RZ, R12, R5 ;  /* 0x0000000cff057219 */ /* 0x000fca0000011605 */
[----:B------:R-:W1:Y:S01]  /*0c80*/  LDC R23, c[0x0][0x648] ;  /* 0x00019200ff177b82 */ /* 0x000e620000000800 */
[-CC-:B--2---:R-:W-:Y:S02]  /*0c90*/  SHF.R.U64 R30, R10, R14.reuse, R5.reuse ;  /* 0x0000000e0a1e7219 */ /* 0x184fe40000001205 */
[----:B------:R-:W-:-:S05]  /*0ca0*/  SHF.R.U32.HI R5, RZ, R14, R5 ;  /* 0x0000000eff057219 */ /* 0x000fca0000011605 */
[----:B------:R-:W2:Y:S01]  /*0cb0*/  LDC R25, c[0x0][0x638] ;  /* 0x00018e00ff197b82 */ /* 0x000ea20000000800 */
[-CC-:B---3--:R-:W-:Y:S02]  /*0cc0*/  SHF.R.U64 R14, R30, R24.reuse, R5.reuse ;  /* 0x000000181e0e7219 */ /* 0x188fe40000001205 */
[-C--:B------:R-:W-:Y:S02]  /*0cd0*/  SHF.L.U32 R0, R9, R24.reuse, RZ ;  /* 0x0000001809007219 */ /* 0x080fe400000006ff */
[----:B------:R-:W-:Y:S01]  /*0ce0*/  SHF.R.U32.HI R5, RZ, R24, R5 ;  /* 0x00000018ff057219 */ /* 0x000fe20000011605 */
[----:B------:R-:W-:Y:S01]  /*0cf0*/  IMAD.MOV.U32 R4, RZ, RZ, R14 ;  /* 0x000000ffff047224 */ /* 0x000fe200078e000e */
[----:B------:R-:W-:Y:S01]  /*0d00*/  LOP3.LUT R7, RZ, R0, RZ, 0x33, !PT ;  /* 0x00000000ff077212 */ /* 0x000fe200078e33ff */
[----:B------:R-:W3:Y:S01]  /*0d10*/  LDC R26, c[0x0][0x610] ;  /* 0x00018400ff1a7b82 */ /* 0x000ee20000000800 */
[----:B------:R-:W-:Y:S05]  /*0d20*/  @!P0 BRA `(.L_x_10) ;  /* 0x0000000000288947 */ /* 0x000fea0003800000 */
[----:B------:R-:W4:Y:S02]  /*0d30*/  LDC R13, c[0x0][0x64c] ;  /* 0x00019300ff0d7b82 */ /* 0x000f240000000800 */
[----:B----4-:R-:W-:-:S05]  /*0d40*/  IADD3 R13, P0, R14, R13, RZ ;  /* 0x0000000d0e0d7210 */ /* 0x010fca0007f1e0ff */
        /* <DEDUP_REMOVED lines=8> */
.L_x_10:
[----:B-1----:R-:W-:Y:S01]  /*0dd0*/  SHF.R.U64 R4, R4, R23, R5 ;  /* 0x0000001704047219 */ /* 0x002fe20000001205 */
[----:B0-----:R-:W-:Y:S01]  /*0de0*/  VIADD R5, R21, 0xffffffff ;  /* 0xffffffff15057836 */ /* 0x001fe20000000000 */
[----:B------:R-:W-:Y:S02]  /*0df0*/  SHF.L.U32 R0, R27, R24, RZ ;  /* 0x000000181b007219 */ /* 0x000fe400000006ff */
[----:B------:R-:W-:Y:S01]  /*0e00*/  LOP3.LUT R7, R30, R7, RZ, 0xc0, !PT ;  /* 0x000000071e077212 */ /* 0x000fe200078ec0ff */
[----:B------:R-:W-:Y:S01]  /*0e10*/  IMAD.MOV R8, RZ, RZ, -R4 ;  /* 0x000000ffff087224 */ /* 0x000fe200078e0a04 */
[----:B------:R-:W-:Y:S02]  /*0e20*/  SEL R3, R3, R20, !P1 ;  /* 0x0000001403037207 */ /* 0x000fe40004800000 */
[----:B------:R-:W-:Y:S01]  /*0e30*/  LOP3.LUT R5, R10, R5, RZ, 0xc0, !PT ;  /* 0x000000050a057212 */ /* 0x000fe200078ec0ff */
[----:B------:R-:W-:Y:S02]  /*0e40*/  IMAD R4, R0, R4, R7 ;  /* 0x0000000400047224 */ /* 0x000fe400078e0207 */
[----:B--2---:R-:W-:-:S02]  /*0e50*/  IMAD R0, R8, R25, R14 ;  /* 0x0000001908007224 */ /* 0x004fc400078e020e */
[----:B---3--:R-:W-:Y:S02]  /*0e60*/  IMAD R3, R4, R26, R3 ;  /* 0x0000001a04037224 */ /* 0x008fe400078e0203 */
[----:B------:R-:W-:Y:S02]  /*0e70*/  IMAD.MOV.U32 R7, RZ, RZ, 0x1 ;  /* 0x00000001ff077424 */ /* 0x000fe400078e00ff */
[----:B------:R-:W-:-:S03]  /*0e80*/  IMAD R4, R0, R21, R5 ;  /* 0x0000001500047224 */ /* 0x000fc600078e0205 */
[----:B------:R-:W-:Y:S02]  /*0e90*/  PRMT R0, R7, 0x7610, R0 ;  /* 0x0000761007007816 */ /* 0x000fe40000000000 */
[----:B------:R-:W-:Y:S02]  /*0ea0*/  SEL R100, R4, R3, !P1 ;  /* 0x0000000304647207 */ /* 0x000fe40004800000 */
[----:B------:R-:W-:-:S07]  /*0eb0*/  SEL R103, R3, R4, !P1 ;  /* 0x0000000403677207 */ /* 0x000fce0004800000 */
.L_x_8:
[----:B------:R-:W-:-:S08]  /*0ec0*/  NOP ;  /* 0x0000000000007918 */ /* 0x000fd00000000000 */
[----:B------:R-:W0:Y:S02]  /*0ed0*/  USETMAXREG.TRY_ALLOC.CTAPOOL UP0, 0xe8 ;  /* 0x000000e8000079c8 */ /* 0x000e240008000600 */
[----:B0-----:R-:W-:-:S13]  /*0ee0*/  PLOP3.LUT P0, PT, PT, PT, UP0, 0x80, 0x0 ;  /* 0x000000000000781c */ /* 0x001fda0003f0f008 */
[----:B------:R-:W-:Y:S05]  /*0ef0*/  @!P0 BRA `(.L_x_8) ;  /* 0xfffffffc00f08947 */ /* 0x000fea000383ffff */
[----:B------:R-:W-:Y:S01]  /*0f00*/  ULDC.64 UR4, c[0x0][0x598] ;  /* 0x0001660000047ab9 */ /* 0x000fe20000000a00 */
[----:B------:R-:W-:Y:S01]  /*0f10*/  ULDC.64 UR38, c[0x0][0x208] ;  /* 0x0000820000267ab9 */ /* 0x000fe20000000a00 */
[----:B------:R-:W-:-:S04]  /*0f20*/  ISETP.NE.U32.AND P0, PT, RZ, UR4, PT ;  /* 0x00000004ff007c0c */ /* 0x000fc8000bf05070 */
[----:B------:R-:W-:-:S13]  /*0f30*/  ISETP.NE.AND.EX P0, PT, RZ, UR5, PT, P0 ;  /* 0x00000005ff007c0c */ /* 0x000fda000bf05300 */
[----:B------:R-:W-:Y:S05]  /*0f40*/  @!P0 BRA `(.L_x_11) ;  /* 0x00000000001c8947 */ /* 0x000fea0003800000 */
[----:B------:R-:W0:Y:S02]  /*0f50*/  LDC.64 R4, c[0x0][0x598] ;  /* 0x00016600ff047b82 */ /* 0x000e240000000a00 */
[----:B0-----:R-:W2:Y:S02]  /*0f60*/  LDG.E.64 R4, desc[UR38][R4.64] ;  /* 0x0000002604047981 */ /* 0x001ea4000c1e1b00 */
[----:B--2---:R-:W-:-:S04]  /*0f70*/  ISETP.NE.U32.AND P0, PT, R4, RZ, PT ;  /* 0x000000ff0400720c */ /* 0x004fc80003f05070 */
[----:B------:R-:W-:-:S13]  /*0f80*/  ISETP.NE.AND.EX P0, PT, R5, RZ, PT, P0 ;  /* 0x000000ff0500720c */ /* 0x000fda0003f05300 */
[----:B------:R-:W-:Y:S05]  /*0f90*/  @!P0 BRA `(.L_x_11) ;  /* 0x0000000000088947 */ /* 0x000fea0003800000 */
[----:B------:R0:W5:Y:S01]  /*0fa0*/  LD.E R23, desc[UR38][R4.64] ;  /* 0x0000002604177980 */ /* 0x000162000c101900 */
[----:B------:R-:W-:Y:S05]  /*0fb0*/  BRA `(.L_x_12) ;  /* 0x0000000000247947 */ /* 0x000fea0003800000 */
.L_x_11:
[----:B------:R-:W-:Y:S02]  /*0fc0*/  ULDC.64 UR4, c[0x0][0x588] ;  /* 0x0001620000047ab9 */ /* 0x000fe40000000a00 */
[----:B------:R-:W-:-:S04]  /*0fd0*/  ISETP.NE.U32.AND P0, PT, RZ, UR4, PT ;  /* 0x00000004ff007c0c */ /* 0x000fc8000bf05070 */
[----:B------:R-:W-:-:S13]  /*0fe0*/  ISETP.NE.AND.EX P0, PT, RZ, UR5, PT, P0 ;  /* 0x00000005ff007c0c */ /* 0x000fda000bf05300 */
[----:B------:R-:W-:Y:S05]  /*0ff0*/  @!P0 BRA `(.L_x_13) ;  /* 0x00000000000c8947 */ /* 0x000fea0003800000 */
[----:B------:R-:W0:Y:S02]  /*1000*/  LDC.64 R4, c[0x0][0x588] ;  /* 0x00016200ff047b82 */ /* 0x000e240000000a00 */
[----:B0-----:R1:W5:Y:S01]  /*1010*/  LDG.E R23, desc[UR38][R4.64] ;  /* 0x0000002604177981 */ /* 0x001362000c1e1900 */
[----:B------:R-:W-:Y:S05]  /*1020*/  BRA `(.L_x_12) ;  /* 0x0000000000087947 */ /* 0x000fea0003800000 */
.L_x_13:
[----:B------:R-:W-:Y:S02]  /*1030*/  ULDC UR4, c[0x0][0x580] ;  /* 0x0001600000047ab9 */ /* 0x000fe40000000800 */
[----:B------:R-:W-:-:S07]  /*1040*/  IMAD.U32 R23, RZ, RZ, UR4 ;  /* 0x00000004ff177e24 */ /* 0x000fce000f8e00ff */
.L_x_12:
[----:B------:R-:W-:Y:S02]  /*1050*/  ULDC.64 UR4, c[0x0][0x5a0] ;  /* 0x0001680000047ab9 */ /* 0x000fe40000000a00 */
[----:B------:R-:W-:-:S04]  /*1060*/  ISETP.NE.U32.AND P0, PT, RZ, UR4, PT ;  /* 0x00000004ff007c0c */ /* 0x000fc8000bf05070 */
[----:B------:R-:W-:-:S13]  /*1070*/  ISETP.NE.AND.EX P0, PT, RZ, UR5, PT, P0 ;  /* 0x00000005ff007c0c */ /* 0x000fda000bf05300 */
[----:B------:R-:W-:Y:S05]  /*1080*/  @!P0 BRA `(.L_x_14) ;  /* 0x00000000001c8947 */ /* 0x000fea0003800000 */
[----:B01----:R-:W0:Y:S02]  /*1090*/  LDC.64 R4, c[0x0][0x5a0] ;  /* 0x00016800ff047b82 */ /* 0x003e240000000a00 */
[----:B0-----:R-:W2:Y:S02]  /*10a0*/  LDG.E.64 R4, desc[UR38][R4.64] ;  /* 0x0000002604047981 */ /* 0x001ea4000c1e1b00 */
[----:B--2---:R-:W-:-:S04]  /*10b0*/  ISETP.NE.U32.AND P0, PT, R4, RZ, PT ;  /* 0x000000ff0400720c */ /* 0x004fc80003f05070 */
[----:B------:R-:W-:-:S13]  /*10c0*/  ISETP.NE.AND.EX P0, PT, R5, RZ, PT, P0 ;  /* 0x000000ff0500720c */ /* 0x000fda0003f05300 */
[----:B------:R-:W-:Y:S05]  /*10d0*/  @!P0 BRA `(.L_x_14) ;  /* 0x0000000000088947 */ /* 0x000fea0003800000 */
[----:B------:R0:W5:Y:S01]  /*10e0*/  LD.E R90, desc[UR38][R4.64] ;  /* 0x00000026045a7980 */ /* 0x000162000c101900 */
[----:B------:R-:W-:Y:S05]  /*10f0*/  BRA `(.L_x_15) ;  /* 0x0000000000247947 */ /* 0x000fea0003800000 */
.L_x_14:
[----:B------:R-:W-:Y:S02]  /*1100*/  ULDC.64 UR4, c[0x0][0x590] ;  /* 0x0001640000047ab9 */ /* 0x000fe40000000a00 */
[----:B------:R-:W-:-:S04]  /*1110*/  ISETP.NE.U32.AND P0, PT, RZ, UR4, PT ;  /* 0x00000004ff007c0c */ /* 0x000fc8000bf05070 */
[----:B------:R-:W-:-:S13]  /*1120*/  ISETP.NE.AND.EX P0, PT, RZ, UR5, PT, P0 ;  /* 0x00000005ff007c0c */ /* 0x000fda000bf05300 */
[----:B------:R-:W-:Y:S05]  /*1130*/  @!P0 BRA `(.L_x_16) ;  /* 0x00000000000c8947 */ /* 0x000fea0003800000 */
[----:B------:R-:W2:Y:S02]  /*1140*/  LDC.64 R90, c[0x0][0x590] ;  /* 0x00016400ff5a7b82 */ /* 0x000ea40000000a00 */
[----:B--2---:R2:W5:Y:S01]  /*1150*/  LDG.E R90, desc[UR38][R90.64] ;  /* 0x000000265a5a7981 */ /* 0x004562000c1e1900 */
[----:B------:R-:W-:Y:S05]  /*1160*/  BRA `(.L_x_15) ;  /* 0x0000000000087947 */ /* 0x000fea0003800000 */
.L_x_16:
[----:B------:R-:W-:Y:S02]  /*1170*/  ULDC UR4, c[0x0][0x584] ;  /* 0x0001610000047ab9 */ /* 0x000fe40000000800 */
[----:B------:R-:W-:-:S07]  /*1180*/  IMAD.U32 R90, RZ, RZ, UR4 ;  /* 0x00000004ff5a7e24 */ /* 0x000fce000f8e00ff */
.L_x_15:
[----:B------:R-:W-:-:S13]  /*1190*/  LOP3.LUT P0, RZ, R0, 0xff, RZ, 0xc0, !PT ;  /* 0x000000ff00ff7812 */ /* 0x000fda000780c0ff */
[----:B------:R-:W-:Y:S05]  /*11a0*/  @!P0 EXIT ;  /* 0x000000000000894d */ /* 0x000fea0003800000 */
[----:B------:R-:W3:Y:S01]  /*11b0*/  LDC R93, c[0x0][0x658] ;  /* 0x00019600ff5d7b82 */ /* 0x000ee20000000800 */
[----:B------:R-:W-:Y:S01]  /*11c0*/  ULDC.64 UR6, c[0x0][0x288] ;  /* 0x0000a20000067ab9 */ /* 0x000fe20000000a00 */
[----:B------:R-:W-:Y:S01]  /*11d0*/  LOP3.LUT R6, R6, 0x1, RZ, 0xc0, !PT ;  /* 0x0000000106067812 */ /* 0x000fe200078ec0ff */
[----:B------:R-:W-:Y:S01]  /*11e0*/  UIADD3 UR4, UR7, 0x3f, URZ ;  /* 0x0000003f07047890 */ /* 0x000fe2000fffe03f */
[----:B------:R-:W-:Y:S01]  /*11f0*/  SHF.R.U32.HI R0, RZ, 0x2, R95 ;  /* 0x00000002ff007819 */ /* 0x000fe2000001165f */
[----:B------:R-:W-:Y:S01]  /*1200*/  IMAD.U32 R3, RZ, RZ, UR6 ;  /* 0x00000006ff037e24 */ /* 0x000fe2000f8e00ff */
[----:B------:R-:W-:Y:S01]  /*1210*/  SHF.R.U32.HI R11, RZ, 0x1, R11 ;  /* 0x00000001ff0b7819 */ /* 0x000fe2000001160b */
[----:B------:R-:W-:Y:S01]  /*1220*/  USHF.R.S32.HI UR5, URZ, 0x1f, UR4 ;  /* 0x0000001f3f057899 */ /* 0x000fe20008011404 */
[----:B01----:R-:W0:Y:S01]  /*1230*/  LDC.64 R4, c[0x0][0x5c8] ;  /* 0x00017200ff047b82 */ /* 0x003e220000000a00 */
[----:B------:R-:W-:Y:S01]  /*1240*/  LOP3.LUT R94, R95, 0x3, RZ, 0xc0, !PT ;  /* 0x000000035f5e7812 */ /* 0x000fe200078ec0ff */
[----:B------:R-:W-:Y:S01]  /*1250*/  IMAD.SHL.U32 R7, R6, 0x40, RZ ;  /* 0x0000004006077824 */ /* 0x000fe200078e00ff */
[----:B------:R-:W-:Y:S01]  /*1260*/  LOP3.LUT R0, R0, 0x7, RZ, 0xc0, !PT ;  /* 0x0000000700007812 */ /* 0x000fe200078ec0ff */
[----:B------:R-:W-:Y:S01]  /*1270*/  ULEA.HI UR5, UR5, UR4, URZ, 0x6 ;  /* 0x0000000405057291 */ /* 0x000fe2000f8f303f */
[----:B------:R-:W-:Y:S01]  /*1280*/  LOP3.LUT R11, R11, 0x30, RZ, 0xc0, !PT ;  /* 0x000000300b0b7812 */ /* 0x000fe200078ec0ff */
[----:B------:R-:W-:Y:S01]  /*1290*/  IMAD R94, R94, -0x2, R3 ;  /* 0xfffffffe5e5e7824 */ /* 0x000fe200078e0203 */
[--C-:B------:R-:W-:Y:S01]  /*12a0*/  LOP3.LUT R88, R7, 0x40, R0.reuse, 0xe2, !PT ;  /* 0x0000004007587812 */ /* 0x100fe200078ee200 */
[----:B------:R-:W1:Y:S01]  /*12b0*/  LDC R97, c[0x0][0x600] ;  /* 0x00018000ff617b82 */ /* 0x000e620000000800 */
[----:B------:R-:W-:Y:S01]  /*12c0*/  IADD3 R3, RZ, -R11, -R0 ;  /* 0x8000000bff037210 */ /* 0x000fe20007ffe800 */
[----:B------:R-:W-:Y:S01]  /*12d0*/  IMAD.MOV.U32 R0, RZ, RZ, -0x1 ;  /* 0xffffffffff007424 */ /* 0x000fe200078e00ff */
[----:B------:R-:W-:Y:S01]  /*12e0*/  USHF.R.S32.HI UR43, URZ, 0x6, UR5 ;  /* 0x000000063f2b7899 */ /* 0x000fe20008011405 */
[----:B------:R-:W-:Y:S01]  /*12f0*/  IMAD.MOV.U32 R8, RZ, RZ, 0x1 ;  /* 0x00000001ff087424 */ /* 0x000fe200078e00ff */
[C---:B------:R-:W-:Y:S01]  /*1300*/  LOP3.LUT R96, R95.reuse, 0x80, RZ, 0xc0, !PT ;  /* 0x000000805f607812 */ /* 0x040fe200078ec0ff */
[----:B------:R-:W-:Y:S01]  /*1310*/  IMAD R3, R6, -0x40, R3 ;  /* 0xffffffc006037824 */ /* 0x000fe200078e0203 */
[----:B------:R-:W-:Y:S01]  /*1320*/  UISETP.LT.AND UP0, UPT, UR43, 0x1, UPT ;  /* 0x000000012b00788c */ /* 0x000fe2000bf01270 */
[----:B---3--:R-:W-:Y:S01]  /*1330*/  SHF.L.U32 R0, R0, R93, RZ ;  /* 0x0000005d00007219 */ /* 0x008fe200000006ff */
[----:B------:R-:W-:Y:S01]  /*1340*/  ULDC UR4, c[0x0][0x284] ;  /* 0x0000a10000047ab9 */ /* 0x000fe20000000800 */
[----:B------:R-:W-:Y:S01]  /*1350*/  LOP3.LUT R88, R88, R11, RZ, 0xfc, !PT ;  /* 0x0000000b58587212 */ /* 0x000fe200078efcff */
[----:B------:R-:W-:Y:S01]  /*1360*/  USEL UR44, UR43, 0x1, UP0 ;  /* 0x000000012b2c7887 */ /* 0x000fe20008000000 */
[----:B------:R-:W-:Y:S01]  /*1370*/  SHF.L.U32 R93, R8, R93, RZ ;  /* 0x0000005d085d7219 */ /* 0x000fe200000006ff */
[----:B------:R-:W-:Y:S01]  /*1380*/  IMAD.SHL.U32 R95, R95, 0x2, RZ ;  /* 0x000000025f5f7824 */ /* 0x000fe200078e00ff */
[----:B------:R-:W-:Y:S01]  /*1390*/  LOP3.LUT R102, R18, 0x1, RZ, 0xfc, !PT ;  /* 0x0000000112667812 */ /* 0x000fe200078efcff */
[----:B------:R-:W-:Y:S01]  /*13a0*/  VIADD R99, R3, UR4 ;  /* 0x0000000403637c36 */ /* 0x000fe20008000000 */
[C---:B0-----:R-:W-:Y:S01]  /*13b0*/  SHF.L.U64.HI R92, R4.reuse, 0x3, R5 ;  /* 0x00000003045c7819 */ /* 0x041fe20000010205 */
[----:B--2---:R-:W-:Y:S01]  /*13c0*/  IMAD.SHL.U32 R91, R4, 0x8, RZ ;  /* 0x00000008045b7824 */ /* 0x004fe200078e00ff */
[----:B------:R-:W-:Y:S01]  /*13d0*/  SHF.R.U32.HI R96, RZ, 0x7, R96 ;  /* 0x00000007ff607819 */ /* 0x000fe20000011660 */
[----:B------:R-:W-:Y:S01]  /*13e0*/  IMAD.MOV.U32 R89, RZ, RZ, RZ ;  /* 0x000000ffff597224 */ /* 0x000fe200078e00ff */
[----:B------:R-:W-:Y:S01]  /*13f0*/  LOP3.LUT R98, RZ, R0, RZ, 0x33, !PT ;  /* 0x00000000ff627212 */ /* 0x000fe200078e33ff */
[----:B------:R-:W-:Y:S01]  /*1400*/  UIADD3 UR44, UR43, -UR44, URZ ;  /* 0x8000002c2b2c7290 */ /* 0x000fe2000fffe03f */
[----:B------:R-:W-:Y:S01]  /*1410*/  UMOV UR40, URZ ;  /* 0x0000003f00287c82 */ /* 0x000fe20008000000 */
[----:B-1----:R-:W-:Y:S01]  /*1420*/  VIADD R97, R97, 0xffffffff ;  /* 0xffffffff61617836 */ /* 0x002fe20000000000 */
[----:B------:R-:W-:-:S09]  /*1430*/  UMOV UR41, URZ ;  /* 0x0000003f00297c82 */ /* 0x000fd20008000000 */
.L_x_162:
[----:B0-----:R-:W0:Y:S01]  /*1440*/  SHFL.IDX PT, R0, R96, RZ, 0x1f ;  /* 0x00001fff60007589 */ /* 0x001e2200000e0000 */
[----:B-1----:R-:W1:Y:S01]  /*1450*/  S2UR UR7, SR_CgaCtaId ;  /* 0x00000000000779c3 */ /* 0x002e620000008800 */
[----:B------:R-:W-:Y:S01]  /*1460*/  UMOV UR6, 0x400 ;  /* 0x0000040000067882 */ /* 0x000fe20000000000 */
[----:B0-----:R-:W-:Y:S01]  /*1470*/  R2UR UR4, R0 ;  /* 0x00000000000472ca */ /* 0x001fe200000e0000 */
[----:B-1----:R-:W-:-:S12]  /*1480*/  ULEA UR6, UR7, UR6, 0x18 ;  /* 0x0000000607067291 */ /* 0x002fd8000f8ec03f */
[----:B------:R-:W-:-:S04]  /*1490*/  ULEA.HI UR5, UR4, UR4, URZ, 0x1 ;  /* 0x0000000404057291 */ /* 0x000fc8000f8f083f */
[----:B------:R-:W-:-:S04]  /*14a0*/  ULOP3.LUT UR5, UR5, 0x7fffe, URZ, 0xc0, !UPT ;  /* 0x0007fffe05057892 */ /* 0x000fc8000f8ec03f */
[----:B------:R-:W-:-:S03]  /*14b0*/  UIADD3 UR5, UR4, -UR5, URZ ;  /* 0x8000000504057290 */ /* 0x000fc6000fffe03f */
[----:B------:R-:W-:Y:S01]  /*14c0*/  ULDC UR4, c[0x0][0x28c] ;  /* 0x0000a30000047ab9 */ /* 0x000fe20000000800 */
[----:B------:R-:W-:Y:S01]  /*14d0*/  ULEA UR5, UR5, UR6, 0xd ;  /* 0x0000000605057291 */ /* 0x000fe2000f8e683f */
[----:B------:R-:W-:-:S03]  /*14e0*/  ISETP.LT.AND P0, PT, RZ, UR4, PT ;  /* 0x00000004ff007c0c */ /* 0x000fc6000bf01270 */
[----:B------:R-:W-:-:S04]  /*14f0*/  UIADD3 UR5, UR5, 0x100, URZ ;  /* 0x0000010005057890 */ /* 0x000fc8000fffe03f */
[----:B------:R-:W-:-:S04]  /*1500*/  USHF.R.U32.HI UR5, URZ, 0x4, UR5 ;  /* 0x000000043f057899 */ /* 0x000fc80008011605 */
[----:B------:R-:W-:Y:S02]  /*1510*/  ULOP3.LUT UR45, UR5, 0x3fff, URZ, 0xc0, !UPT ;  /* 0x00003fff052d7892 */ /* 0x000fe4000f8ec03f */
[----:B--2345:R-:W-:Y:S10]  /*1520*/  @P0 BRA `(.L_x_17) ;  /* 0x0000000000400947 */ /* 0x03cff40003800000 */
[----:B------:R-:W-:Y:S01]  /*1530*/  MOV R0, 0x0 ;  /* 0x0000000000007802 */ /* 0x000fe20000000f00 */
[----:B------:R-:W-:Y:S01]  /*1540*/  ULDC.64 UR4, c[0x4][0x68] ;  /* 0x01001a0000047ab9 */ /* 0x000fe20000000a00 */
[----:B------:R-:W-:Y:S01]  /*1550*/  ULDC.64 UR6, c[0x4][0x8] ;  /* 0x0100020000067ab9 */ /* 0x000fe20000000a00 */
[----:B------:R-:W-:Y:S01]  /*1560*/  IMAD.U32 R4, RZ, RZ, UR4 ;  /* 0x00000004ff047e24 */ /* 0x000fe2000f8e00ff */
[----:B------:R0:W1:Y:S01]  /*1570*/  LDC.64 R14, c[0x4][R0] ;  /* 0x01000000000e7b82 */ /* 0x0000620000000a00 */
[----:B------:R-:W-:Y:S01]  /*1580*/  IMAD.U32 R5, RZ, RZ, UR5 ;  /* 0x00000005ff057e24 */ /* 0x000fe2000f8e00ff */
[----:B------:R-:W-:Y:S01]  /*1590*/  ULDC.64 UR4, c[0x4][0x70] ;  /* 0x01001c0000047ab9 */ /* 0x000fe20000000a00 */
[----:B------:R-:W-:Y:S02]  /*15a0*/  IMAD.U32 R10, RZ, RZ, UR6 ;  /* 0x00000006ff0a7e24 */ /* 0x000fe4000f8e00ff */
[----:B------:R-:W-:Y:S02]  /*15b0*/  IMAD.U32 R6, RZ, RZ, UR4 ;  /* 0x00000004ff067e24 */ /* 0x000fe4000f8e00ff */
[----:B------:R-:W-:-:S02]  /*15c0*/  IMAD.U32 R7, RZ, RZ, UR5 ;  /* 0x00000005ff077e24 */ /* 0x000fc4000f8e00ff */
[----:B------:R-:W-:Y:S02]  /*15d0*/  IMAD.U32 R11, RZ, RZ, UR7 ;  /* 0x00000007ff0b7e24 */ /* 0x000fe4000f8e00ff */
[----:B------:R-:W-:Y:S02]  /*15e0*/  IMAD.MOV.U32 R8, RZ, RZ, 0x1e1 ;  /* 0x000001e1ff087424 */ /* 0x000fe400078e00ff */
[----:B------:R-:W-:Y:S02]  /*15f0*/  IMAD.MOV.U32 R12, RZ, RZ, 0x1 ;  /* 0x00000001ff0c7424 */ /* 0x000fe400078e00ff */
[----:B0-----:R-:W-:-:S07]  /*1600*/  IMAD.MOV.U32 R13, RZ, RZ, RZ ;  /* 0x000000ffff0d7224 */ /* 0x001fce00078e00ff */
[----:B------:R-:W-:-:S07]  /*1610*/  LEPC R20, `(.L_x_17) ;  /* 0x000000001014794e */ /* 0x000fce0000000000 */
[----:B-1---5:R-:W-:Y:S05]  /*1620*/  CALL.ABS.NOINC R14 ;  /* 0x000000000e007343 */ /* 0x022fea0003c00000 */
.L_x_17:
[----:B------:R-:W-:-:S13]  /*1630*/  ISETP.NE.AND P0, PT, R102, 0x3, PT ;  /* 0x000000036600780c */ /* 0x000fda0003f05270 */
[----:B------:R-:W-:Y:S05]  /*1640*/  @!P0 BRA `(.L_x_18) ;  /* 0x0000000000048947 */ /* 0x000fea0003800000 */
[----:B------:R-:W-:Y:S01]  /*1650*/  BPT.TRAP 0x1 ;  /* 0x000000040000795c */ /* 0x000fe20000300000 */
.L_x_18:
[----:B------:R-:W0:Y:S01]  /*1660*/  S2UR UR5, SR_CgaCtaId ;  /* 0x00000000000579c3 */ /* 0x000e220000008800 */
[----:B------:R-:W-:Y:S01]  /*1670*/  UMOV UR4, 0x400 ;  /* 0x0000040000047882 */ /* 0x000fe20000000000 */
[----:B------:R-:W-:Y:S02]  /*1680*/  IMAD.U32 R0, RZ, RZ, UR40 ;  /* 0x00000028ff007e24 */ /* 0x000fe4000f8e00ff */
[----:B------:R-:W-:-:S03]  /*1690*/  IMAD.U32 R3, RZ, RZ, UR41 ;  /* 0x00000029ff037e24 */ /* 0x000fc6000f8e00ff */
[----:B------:R-:W-:Y:S01]  /*16a0*/  SHF.L.U32 R0, R0, 0x1f, RZ ;  /* 0x0000001f00007819 */ /* 0x000fe200000006ff */
[----:B0-----:R-:W-:-:S06]  /*16b0*/  ULEA UR4, UR5, UR4, 0x18 ;  /* 0x0000000405047291 */ /* 0x001fcc000f8ec03f */
[----:B------:R-:W-:-:S04]  /*16c0*/  IMAD.U32 R6, RZ, RZ, UR4 ;  /* 0x00000004ff067e24 */ /* 0x000fc8000f8e00ff */
[----:B------:R-:W-:-:S04]  /*16d0*/  IMAD R3, R3, 0x8, R6 ;  /* 0x0000000803037824 */ /* 0x000fc800078e0206 */
[----:B------:R0:W1:Y:S01]  /*16e0*/  SYNCS.PHASECHK.TRANS64.TRYWAIT P1, [R3+URZ], R0 ;  /* 0x00000000030075a7 */ /* 0x000062000802017f */
[----:B------:R-:W-:Y:S05]  /*16f0*/  @!P0 BRA `(.L_x_19) ;  /* 0x0000000000048947 */ /* 0x000fea0003800000 */
[----:B------:R-:W-:Y:S01]  /*1700*/  BPT.TRAP 0x1 ;  /* 0x000000040000795c */ /* 0x000fe20000300000 */
.L_x_19:
[----:B------:R-:W-:-:S05]  /*1710*/  IMAD.U32 R4, RZ, RZ, UR44 ;  /* 0x0000002cff047e24 */ /* 0x000fca000f8e00ff */
[----:B------:R-:W-:Y:S01]  /*1720*/  ISETP.GE.AND P2, PT, R4, 0x1, PT ;  /* 0x000000010400780c */ /* 0x000fe20003f46270 */
[----:B-1----:R-:W-:-:S12]  /*1730*/  @P1 BRA `(.L_x_20) ;  /* 0x0000000000081947 */ /* 0x002fd80003800000 */
[----:B------:R-:W1:Y:S02]  /*1740*/  SYNCS.PHASECHK.TRANS64.TRYWAIT P1, [R3+URZ], R0 ;  /* 0x00000000030075a7 */ /* 0x000e64000802017f */
[----:B-1----:R-:W-:Y:S05]  /*1750*/  @!P1 BRA `(.L_x_21) ;  /* 0x00000064008c9947 */ /* 0x002fea0003800000 */
.L_x_20:
[----:B------:R-:W-:Y:S05]  /*1760*/  WARPSYNC.ALL ;  /* 0x0000000000007948 */ /* 0x000fea0003800000 */
[----:B------:R-:W-:Y:S01]  /*1770*/  R2UR UR4, R6 ;  /* 0x00000000060472ca */ /* 0x000fe200000e0000 */
[----:B------:R-:W-:Y:S01]  /*1780*/  ULEA UR5, UR41, UR45, 0xa ;  /* 0x0000002d29057291 */ /* 0x000fe2000f8e503f */
[----:B------:R-:W-:Y:S01]  /*1790*/  WARPGROUP.ARRIVE ;  /* 0x00000000000079c5 */ /* 0x000fe20000000000 */
[----:B------:R-:W-:Y:S01]  /*17a0*/  UMOV UR9, 0x40000040 ;  /* 0x4000004000097882 */ /* 0x000fe20000000000 */
[----:B------:R-:W-:-:S04]  /*17b0*/  UMOV UR11, 0x40000040 ;  /* 0x40000040000b7882 */ /* 0x000fc80000000000 */
[----:B------:R-:W-:-:S05]  /*17c0*/  UMOV UR8, UR5 ;  /* 0x0000000500087c82 */ /* 0x000fca0008000000 */
[----:B------:R-:W-:-:S04]  /*17d0*/  UIADD3 UR4, UR4, 0x8100, URZ ;  /* 0x0000810004047890 */ /* 0x000fc8000fffe03f */
[----:B------:R-:W-:-:S04]  /*17e0*/  USHF.R.U32.HI UR4, URZ, 0x4, UR4 ;  /* 0x000000043f047899 */ /* 0x000fc80008011604 */
[----:B------:R-:W-:-:S04]  /*17f0*/  ULOP3.LUT UR4, UR4, 0x3fff, URZ, 0xc0, !UPT ;  /* 0x00003fff04047892 */ /* 0x000fc8000f8ec03f */
[----:B------:R-:W-:-:S04]  /*1800*/  ULOP3.LUT UR4, UR4, 0x10000, URZ, 0xfc, !UPT ;  /* 0x0001000004047892 */ /* 0x000fc8000f8efc3f */
[----:B------:R-:W-:-:S07]  /*1810*/  ULEA UR6, UR41, UR4, 0xa ;  /* 0x0000000429067291 */ /* 0x000fce000f8e503f */
[----:B------:R-:W-:Y:S02]  /*1820*/  UMOV UR10, UR6 ;  /* 0x00000006000a7c82 */ /* 0x000fe40008000000 */
[----:B------:R-:W-:Y:S01]  /*1830*/  HGMMA.64x128x16.F32 R24, gdesc[UR8].tnspA, RZ, !UPT, gsb0 ;  /* 0x21e00000081879f0 */ /* 0x000fe2000c0008ff */
[----:B------:R-:W-:Y:S02]  /*1840*/  UIADD3 UR8, UR5, 0x80, URZ ;  /* 0x0000008005087890 */ /* 0x000fe4000fffe03f */
[----:B------:R-:W-:Y:S01]  /*1850*/  UIADD3 UR10, UR6, 0x2, URZ ;  /* 0x00000002060a7890 */ /* 0x000fe2000fffe03f */
[----:B------:R-:W-:Y:S01]  /*1860*/  UMOV UR9, 0x40000040 ;  /* 0x4000004000097882 */ /* 0x000fe20000000000 */
[----:B------:R-:W-:Y:S01]  /*1870*/  UMOV UR11, 0x40000040 ;  /* 0x40000040000b7882 */ /* 0x000fe20000000000 */
[----:B------:R-:W-:Y:S02]  /*1880*/  WARPGROUP.DEPBAR.LE gsb0, 0x0 ;  /* 0x00008000000079c5 */ /* 0x000fe40000010000 */
[----:B------:R-:W-:-:S06]  /*1890*/  WARPGROUP.ARRIVE ;  /* 0x00000000000079c5 */ /* 0x000fcc0000000000 */
[----:B------:R-:W-:Y:S01]  /*18a0*/  HGMMA.64x128x16.F32 R24, gdesc[UR8].tnspA, R24, gsb0 ;  /* 0x21e00000081879f0 */ /* 0x000fe20008000818 */
        /* <DEDUP_REMOVED lines=13> */
[----:B------:R-:W-:Y:S03]  /*1980*/  HGMMA.64x128x16.F32 R24, gdesc[UR8].tnspA, R24, gsb0 ;  /* 0x21e00000081879f0 */ /* 0x000fe60008000818 */
[----:B------:R-:W-:Y:S02]  /*1990*/  WARPGROUP.DEPBAR.LE gsb0, 0x0 ;  /* 0x00008000000079c5 */ /* 0x000fe40000010000 */
[----:B------:R-:W-:Y:S05]  /*19a0*/  @!P2 BRA `(.L_x_22) ;  /* 0x000000040028a947 */ /* 0x000fea0003800000 */
[----:B------:R-:W-:Y:S01]  /*19b0*/  UIADD3 UR5, UR41, 0x1, URZ ;  /* 0x0000000129057890 */ /* 0x000fe2000fffe03f */
[----:B01----:R-:W-:Y:S02]  /*19c0*/  IMAD.U32 R0, RZ, RZ, UR44 ;  /* 0x0000002cff007e24 */ /* 0x003fe4000f8e00ff */
[----:B------:R-:W-:Y:S01]  /*19d0*/  IMAD.U32 R3, RZ, RZ, UR41 ;  /* 0x00000029ff037e24 */ /* 0x000fe2000f8e00ff */
[----:B------:R-:W-:-:S04]  /*19e0*/  UISETP.NE.AND UP0, UPT, UR5, 0x2, UPT ;  /* 0x000000020500788c */ /* 0x000fc8000bf05270 */
[----:B------:R-:W-:Y:S02]  /*19f0*/  USEL UR6, URZ, 0x1, UP0 ;  /* 0x000000013f067887 */ /* 0x000fe40008000000 */
[----:B------:R-:W-:Y:S02]  /*1a00*/  USEL UR5, UR5, URZ, UP0 ;  /* 0x0000003f05057287 */ /* 0x000fe40008000000 */
[----:B------:R-:W-:-:S06]  /*1a10*/  ULOP3.LUT UR6, UR40, UR6, URZ, 0x3c, !UPT ;  /* 0x0000000628067292 */ /* 0x000fcc000f8e3c3f */
[----:B------:R-:W-:-:S07]  /*1a20*/  IMAD.U32 R7, RZ, RZ, UR6 ;  /* 0x00000006ff077e24 */ /* 0x000fce000f8e00ff */
.L_x_29:
[----:B------:R-:W-:Y:S05]  /*1a30*/  @!P0 BRA `(.L_x_23) ;  /* 0x0000000000048947 */ /* 0x000fea0003800000 */
[----:B------:R-:W-:Y:S01]  /*1a40*/  BPT.TRAP 0x1 ;  /* 0x000000040000795c */ /* 0x000fe20000300000 */
.L_x_23:
[----:B------:R-:W0:Y:S01]  /*1a50*/  S2UR UR7, SR_CgaCtaId ;  /* 0x00000000000779c3 */ /* 0x000e220000008800 */
[----:B------:R-:W-:Y:S01]  /*1a60*/  UMOV UR6, 0x400 ;  /* 0x0000040000067882 */ /* 0x000fe20000000000 */
[----:B------:R-:W-:Y:S01]  /*1a70*/  IMAD.U32 R5, RZ, RZ, UR5 ;  /* 0x00000005ff057e24 */ /* 0x000fe2000f8e00ff */
[----:B------:R-:W-:Y:S01]  /*1a80*/  SHF.L.U32 R4, R7, 0x1f, RZ ;  /* 0x0000001f07047819 */ /* 0x000fe200000006ff */
[----:B0-----:R-:W-:-:S06]  /*1a90*/  ULEA UR6, UR7, UR6, 0x18 ;  /* 0x0000000607067291 */ /* 0x001fcc000f8ec03f */
[----:B------:R-:W-:-:S04]  /*1aa0*/  IMAD.U32 R6, RZ, RZ, UR6 ;  /* 0x00000006ff067e24 */ /* 0x000fc8000f8e00ff */
[----:B------:R-:W-:-:S04]  /*1ab0*/  IMAD R5, R5, 0x8, R6 ;  /* 0x0000000805057824 */ /* 0x000fc800078e0206 */
[----:B------:R0:W1:Y:S01]  /*1ac0*/  SYNCS.PHASECHK.TRANS64.TRYWAIT P1, [R5+URZ], R4 ;  /* 0x00000004050075a7 */ /* 0x000062000802017f */
[----:B------:R-:W-:Y:S05]  /*1ad0*/  @!P0 BRA `(.L_x_24) ;  /* 0x0000000000048947 */ /* 0x000fea0003800000 */
[----:B------:R-:W-:Y:S01]  /*1ae0*/  BPT.TRAP 0x1 ;  /* 0x000000040000795c */ /* 0x000fe20000300000 */
.L_x_24:
[----:B-1----:R-:W-:Y:S05]  /*1af0*/  @P1 BRA `(.L_x_25) ;  /* 0x0000000000081947 */ /* 0x002fea0003800000 */
[----:B------:R-:W1:Y:S02]  /*1b00*/  SYNCS.PHASECHK.TRANS64.TRYWAIT P1, [R5+URZ], R4 ;  /* 0x00000004050075a7 */ /* 0x000e64000802017f */
[----:B-1----:R-:W-:Y:S05]  /*1b10*/  @!P1 BRA `(.L_x_26) ;  /* 0x0000006000b09947 */ /* 0x002fea0003800000 */
.L_x_25:
[----:B------:R-:W-:Y:S01]  /*1b20*/  ULEA UR6, UR5, UR45, 0xa ;  /* 0x0000002d05067291 */ /* 0x000fe2000f8e503f */
[----:B------:R-:W-:Y:S01]  /*1b30*/  WARPGROUP.ARRIVE ;  /* 0x00000000000079c5 */ /* 0x000fe20000000000 */
[----:B------:R-:W-:Y:S01]  /*1b40*/  ULEA UR7, UR5, UR4, 0xa ;  /* 0x0000000405077291 */ /* 0x000fe2000f8e503f */
[----:B------:R-:W-:Y:S01]  /*1b50*/  UMOV UR9, 0x40000040 ;  /* 0x4000004000097882 */ /* 0x000fe20000000000 */
[----:B------:R-:W-:-:S03]  /*1b60*/  UMOV UR11, 0x40000040 ;  /* 0x40000040000b7882 */ /* 0x000fc60000000000 */
[----:B------:R-:W-:Y:S02]  /*1b70*/  UMOV UR8, UR6 ;  /* 0x0000000600087c82 */ /* 0x000fe40008000000 */
[----:B------:R-:W-:Y:S02]  /*1b80*/  UMOV UR10, UR7 ;  /* 0x00000007000a7c82 */ /* 0x000fe40008000000 */
[----:B------:R-:W-:Y:S01]  /*1b90*/  HGMMA.64x128x16.F32 R24, gdesc[UR8].tnspA, R24, gsb0 ;  /* 0x21e00000081879f0 */ /* 0x000fe20008000818 */
[----:B------:R-:W-:Y:S02]  /*1ba0*/  UIADD3 UR8, UR6, 0x80, URZ ;  /* 0x0000008006087890 */ /* 0x000fe4000fffe03f */
[----:B------:R-:W-:Y:S01]  /*1bb0*/  UIADD3 UR10, UR7, 0x2, URZ ;  /* 0x00000002070a7890 */ /* 0x000fe2000fffe03f */
[----:B------:R-:W-:Y:S01]  /*1bc0*/  UMOV UR9, 0x40000040 ;  /* 0x4000004000097882 */ /* 0x000fe20000000000 */
[----:B------:R-:W-:Y:S01]  /*1bd0*/  UMOV UR11, 0x40000040 ;  /* 0x40000040000b7882 */ /* 0x000fe20000000000 */
[----:B------:R-:W-:-:S02]  /*1be0*/  WARPGROUP.DEPBAR.LE gsb0, 0x0 ;  /* 0x00008000000079c5 */ /* 0x000fc40000010000 */
        /* <DEDUP_REMOVED lines=18> */
[----:B------:R-:W-:Y:S01]  /*1d10*/  BPT.TRAP 0x1 ;  /* 0x000000040000795c */ /* 0x000fe20000300000 */
.L_x_27:
[----:B------:R-:W-:-:S13]  /*1d20*/  ISETP.NE.AND P1, PT, R22, RZ, PT ;  /* 0x000000ff1600720c */ /* 0x000fda0003f25270 */
[----:B01----:R-:W-:-:S04]  /*1d30*/  @P1 IMAD R4, R3, 0x8, R6 ;  /* 0x0000000803041824 */ /* 0x003fc800078e0206 */
[----:B------:R-:W-:-:S05]  /*1d40*/  @P1 VIADD R4, R4, 0x10 ;  /* 0x0000001004041836 */ /* 0x000fca0000000000 */
[----:B------:R-:W-:-:S04]  /*1d50*/  @P1 PRMT R4, R19, 0x654, R4 ;  /* 0x0000065413041816 */ /* 0x000fc80000000004 */
[----:B------:R0:W-:Y:S01]  /*1d60*/  @P1 SYNCS.ARRIVE.TRANS64.RED.A1T0 RZ, [R4+URZ], RZ ;  /* 0x000000ff04ff19a7 */ /* 0x0001e2000810043f */
[----:B------:R-:W-:-:S13]  /*1d70*/  ISETP.GT.U32.AND P1, PT, R18, 0x1, PT ;  /* 0x000000011200780c */ /* 0x000fda0003f24070 */
[----:B0-----:R-:W-:Y:S05]  /*1d80*/  @P1 BRA `(.L_x_28) ;  /* 0x0000000000041947 */ /* 0x001fea0003800000 */
[----:B------:R-:W-:Y:S01]  /*1d90*/  BPT.TRAP 0x1 ;  /* 0x000000040000795c */ /* 0x000fe20000300000 */
.L_x_28:
[----:B------:R-:W-:Y:S01]  /*1da0*/  UIADD3 UR5, UR5, 0x1, URZ ;  /* 0x0000000105057890 */ /* 0x000fe2000fffe03f */
[C---:B------:R-:W-:Y:S01]  /*1db0*/  ISETP.GT.AND P2, PT, R0.reuse, 0x1, PT ;  /* 0x000000010000780c */ /* 0x040fe20003f44270 */
[----:B------:R-:W-:Y:S02]  /*1dc0*/  VIADD R3, R3, 0x1 ;  /* 0x0000000103037836 */ /* 0x000fe40000000000 */
[----:B------:R-:W-:Y:S01]  /*1dd0*/  UISETP.NE.AND UP0, UPT, UR5, 0x2, UPT ;  /* 0x000000020500788c */ /* 0x000fe2000bf05270 */
[----:B------:R-:W-:Y:S02]  /*1de0*/  VIADD R0, R0, 0xffffffff ;  /* 0xffffffff00007836 */ /* 0x000fe40000000000 */
[C---:B------:R-:W-:Y:S01]  /*1df0*/  ISETP.NE.AND P1, PT, R3.reuse, 0x2, PT ;  /* 0x000000020300780c */ /* 0x040fe20003f25270 */
[----:B------:R-:W-:Y:S02]  /*1e00*/  USEL UR6, URZ, 0x1, UP0 ;  /* 0x000000013f067887 */ /* 0x000fe40008000000 */
[----:B------:R-:W-:Y:S01]  /*1e10*/  USEL UR5, UR5, URZ, UP0 ;  /* 0x0000003f05057287 */ /* 0x000fe20008000000 */
[----:B------:R-:W-:-:S03]  /*1e20*/  SEL R3, R3, RZ, P1 ;  /* 0x000000ff03037207 */ /* 0x000fc60000800000 */
[----:B------:R-:W-:Y:S01]  /*1e30*/  LOP3.LUT R7, R7, UR6, RZ, 0x3c, !PT ;  /* 0x0000000607077c12 */ /* 0x000fe2000f8e3cff */
[----:B------:R-:W-:Y:S07]  /*1e40*/  @P2 BRA `(.L_x_29) ;  /* 0xfffffff800f82947 */ /* 0x000fee000383ffff */
.L_x_22:
[----:B01----:R-:W0:Y:S02]  /*1e50*/  LDC R0, c[0x0][0x28c] ;  /* 0x0000a300ff007b82 */ /* 0x003e240000000800 */
[----:B0-----:R-:W-:-:S13]  /*1e60*/  ISETP.GE.AND P1, PT, R0, 0x1, PT ;  /* 0x000000010000780c */ /* 0x001fda0003f26270 */
[----:B------:R-:W-:Y:S05]  /*1e70*/  @!P1 BRA `(.L_x_30) ;  /* 0x0000000000389947 */ /* 0x000fea0003800000 */
[----:B------:R-:W-:Y:S05]  /*1e80*/  @!P0 BRA `(.L_x_31) ;  /* 0x0000000000048947 */ /* 0x000fea0003800000 */
[----:B------:R-:W-:Y:S01]  /*1e90*/  BPT.TRAP 0x1 ;  /* 0x000000040000795c */ /* 0x000fe20000300000 */
.L_x_31:
[----:B------:R-:W-:-:S13]  /*1ea0*/  ISETP.NE.AND P0, PT, R22, RZ, PT ;  /* 0x000000ff1600720c */ /* 0x000fda0003f05270 */
[----:B------:R-:W-:-:S05]  /*1eb0*/  VOTEU.ANY UP0, P0 ;  /* 0x00000000003f7886 */ /* 0x000fca0000000100 */
[----:B------:R-:W-:-:S06]  /*1ec0*/  @UP0 UIADD3 UR4, UR44, UR41, URZ ;  /* 0x000000292c040290 */ /* 0x000fcc000fffe03f */
[----:B------:R-:W-:-:S04]  /*1ed0*/  IMAD.U32 R0, RZ, RZ, UR4 ;  /* 0x00000004ff007e24 */ /* 0x000fc8000f8e00ff */
[----:B------:R-:W-:-:S05]  /*1ee0*/  @P0 IMAD.SHL.U32 R0, R0, 0x8, RZ ;  /* 0x0000000800000824 */ /* 0x000fca00078e00ff */
[----:B------:R-:W-:-:S04]  /*1ef0*/  @P0 LOP3.LUT R0, R0, 0x8, RZ, 0xc0, !PT ;  /* 0x0000000800000812 */ /* 0x000fc800078ec0ff */
[----:B------:R-:W-:-:S04]  /*1f00*/  @P0 IADD3 R0, R6, 0x10, R0 ;  /* 0x0000001006000810 */ /* 0x000fc80007ffe000 */
[----:B------:R-:W-:-:S04]  /*1f10*/  @P0 PRMT R0, R19, 0x654, R0 ;  /* 0x0000065413000816 */ /* 0x000fc80000000000 */
[----:B------:R0:W-:Y:S01]  /*1f20*/  @P0 SYNCS.ARRIVE.TRANS64.RED.A1T0 RZ, [R0+URZ], RZ ;  /* 0x000000ff00ff09a7 */ /* 0x0001e2000810043f */
[----:B------:R-:W-:-:S13]  /*1f30*/  ISETP.GT.U32.AND P0, PT, R18, 0x1, PT ;  /* 0x000000011200780c */ /* 0x000fda0003f04070 */
[----:B0-----:R-:W-:Y:S05]  /*1f40*/  @P0 BRA `(.L_x_30) ;  /* 0x0000000000040947 */ /* 0x001fea0003800000 */
[----:B------:R-:W-:Y:S01]  /*1f50*/  BPT.TRAP 0x1 ;  /* 0x000000040000795c */ /* 0x000fe20000300000 */
.L_x_30:
[----:B------:R-:W-:Y:S01]  /*1f60*/  IMAD.SHL.U32 R100, R100, 0x80, RZ ;  /* 0x0000008064647824 */ /* 0x000fe200078e00ff */
[----:B------:R-:W-:Y:S01]  /*1f70*/  ULDC UR6, c[0x0][0x288] ;  /* 0x0000a20000067ab9 */ /* 0x000fe20000000800 */
[----:B------:R-:W-:Y:S01]  /*1f80*/  SHF.R.S32.HI R11, RZ, 0x1f, R101 ;  /* 0x0000001fff0b7819 */ /* 0x000fe20000011465 */
[C---:B------:R-:W-:Y:S01]  /*1f90*/  IMAD.SHL.U32 R6, R103.reuse, 0x80, RZ ;  /* 0x0000008067067824 */ /* 0x040fe200078e00ff */
[----:B------:R-:W-:Y:S01]  /*1fa0*/  ULDC.64 UR4, c[0x0][0x5d0] ;  /* 0x0001740000047ab9 */ /* 0x000fe20000000a00 */
[C---:B------:R-:W-:Y:S01]  /*1fb0*/  LOP3.LUT R8, R100.reuse, 0x6, R95, 0xf8, !PT ;  /* 0x0000000664087812 */ /* 0x040fe200078ef85f */
[----:B------:R-:W-:Y:S01]  /*1fc0*/  IMAD.WIDE R104, R103, 0x80, R88 ;  /* 0x0000008067687825 */ /* 0x000fe200078e0258 */
[----:B------:R-:W-:Y:S01]  /*1fd0*/  ISETP.GE.AND P0, PT, R100, UR6, PT ;  /* 0x0000000664007c0c */ /* 0x000fe2000bf06270 */
[----:B------:R-:W-:Y:S01]  /*1fe0*/  ULDC UR6, c[0x0][0x284] ;  /* 0x0000a10000067ab9 */ /* 0x000fe20000000800 */
[----:B------:R-:W-:Y:S01]  /*1ff0*/  SHF.R.S32.HI R9, RZ, 0x1f, R8 ;  /* 0x0000001fff097819 */ /* 0x000fe20000011408 */
[----:B------:R-:W-:Y:S01]  /*2000*/  IMAD R0, R11, UR4, RZ ;  /* 0x000000040b007c24 */ /* 0x000fe2000f8e02ff */
[----:B------:R-:W-:-:S03]  /*2010*/  ISETP.GE.OR P0, PT, R6, UR6, P0 ;  /* 0x0000000606007c0c */ /* 0x000fc60008706670 */
[C---:B------:R-:W-:Y:S02]  /*2020*/  IMAD R3, R101.reuse, UR5, R0 ;  /* 0x0000000565037c24 */ /* 0x040fe4000f8e0200 */
[----:B------:R-:W-:Y:S01]  /*2030*/  IMAD.WIDE.U32 R4, R101, UR4, R8 ;  /* 0x0000000465047c25 */ /* 0x000fe2000f8e0008 */
[----:B------:R-:W-:-:S03]  /*2040*/  ULDC.64 UR4, c[0x0][0x5c8] ;  /* 0x0001720000047ab9 */ /* 0x000fc60000000a00 */
[----:B------:R-:W-:Y:S02]  /*2050*/  IMAD R7, R105, UR4, RZ ;  /* 0x0000000469077c24 */ /* 0x000fe4000f8e02ff */
[----:B------:R-:W-:Y:S02]  /*2060*/  IMAD.IADD R5, R5, 0x1, R3 ;  /* 0x0000000105057824 */ /* 0x000fe400078e0203 */
[C---:B------:R-:W-:Y:S02]  /*2070*/  IMAD R7, R104.reuse, UR5, R7 ;  /* 0x0000000568077c24 */ /* 0x040fe4000f8e0207 */
[----:B------:R-:W-:-:S04]  /*2080*/  IMAD.WIDE.U32 R106, R104, UR4, R4 ;  /* 0x00000004686a7c25 */ /* 0x000fc8000f8e0004 */
[----:B------:R-:W-:Y:S01]  /*2090*/  IMAD.MOV.U32 R0, RZ, RZ, -0x1 ;  /* 0xffffffffff007424 */ /* 0x000fe200078e00ff */
[----:B------:R-:W-:Y:S06]  /*20a0*/  @P0 BRA `(.L_x_32) ;  /* 0x00000040001c0947 */ /* 0x000fec0003800000 */
[----:B-----5:R-:W-:Y:S01]  /*20b0*/  FSETP.NEU.AND P0, PT, R90, RZ, PT ;  /* 0x000000ff5a00720b */ /* 0x020fe20003f0d000 */
[----:B------:R-:W-:Y:S01]  /*20c0*/  IMAD.IADD R4, R94, 0x1, -R100 ;  /* 0x000000015e047824 */ /* 0x000fe200078e0a64 */
[----:B------:R-:W-:Y:S01]  /*20d0*/  BSSY B0, `(.L_x_32) ;  /* 0x0000404000007945 */ /* 0x000fe20003800000 */
[----:B------:R-:W-:Y:S02]  /*20e0*/  IMAD.IADD R3, R99, 0x1, -R6 ;  /* 0x0000000163037824 */ /* 0x000fe400078e0a06 */
[----:B------:R-:W-:Y:S01]  /*20f0*/  IMAD.IADD R103, R107, 0x1, R7 ;  /* 0x000000016b677824 */ /* 0x000fe200078e0207 */
[----:B------:R-:W-:-:S04]  /*2100*/  ISETP.GT.AND P2, PT, R4, RZ, PT ;  /* 0x000000ff0400720c */ /* 0x000fc80003f44270 */
[----:B------:R-:W-:-:S03]  /*2110*/  ISETP.GT.AND P1, PT, R3, RZ, P2 ;  /* 0x000000ff0300720c */ /* 0x000fc60001724270 */
[----:B------:R-:W-:Y:S10]  /*2120*/  @!P0 BRA `(.L_x_33) ;  /* 0x0000002c00288947 */ /* 0x000ff40003800000 */
[----:B------:R-:W0:Y:S01]  /*2130*/  LDC.64 R110, c[0x0][0x5b8] ;  /* 0x00016e00ff6e7b82 */ /* 0x000e220000000a00 */
[----:B------:R-:W-:-:S07]  /*2140*/  ULDC.64 UR4, c[0x0][0x5c0] ;  /* 0x0001700000047ab9 */ /* 0x000fce0000000a00 */
[----:B------:R-:W1:Y:S08]  /*2150*/  LDC.64 R112, c[0x0][0x5b0] ;  /* 0x00016c00ff707b82 */ /* 0x000e700000000a00 */
[----:B------:R-:W2:Y:S01]  /*2160*/  LDC.64 R114, c[0x0][0x5a8] ;  /* 0x00016a00ff727b82 */ /* 0x000ea20000000a00 */
[-C--:B0-----:R-:W-:Y:S02]  /*2170*/  IMAD R6, R11, R110.reuse, RZ ;  /* 0x0000006e0b067224 */ /* 0x081fe400078e02ff */
[----:B------:R-:W-:-:S04]  /*2180*/  IMAD.WIDE.U32 R108, R101, R110, R8 ;  /* 0x0000006e656c7225 */ /* 0x000fc800078e0008 */
[----:B------:R-:W-:Y:S02]  /*2190*/  IMAD R107, R101, R111, R6 ;  /* 0x0000006f656b7224 */ /* 0x000fe400078e0206 */
[-C--:B-1----:R-:W-:Y:S02]  /*21a0*/  IMAD R5, R105, R112.reuse, RZ ;  /* 0x0000007069057224 */ /* 0x082fe400078e02ff */
[----:B------:R-:W-:Y:S02]  /*21b0*/  IMAD.IADD R13, R109, 0x1, R107 ;  /* 0x000000016d0d7824 */ /* 0x000fe400078e026b */
[----:B------:R-:W-:Y:S02]  /*21c0*/  IMAD.MOV.U32 R12, RZ, RZ, R108 ;  /* 0x000000ffff0c7224 */ /* 0x000fe400078e006c */
[C---:B------:R-:W-:Y:S02]  /*21d0*/  IMAD R111, R104.reuse, R113, R5 ;  /* 0x00000071686f7224 */ /* 0x040fe400078e0205 */
[----:B------:R-:W-:-:S04]  /*21e0*/  IMAD.WIDE.U32 R6, R104, R112, R12 ;  /* 0x0000007068067225 */ /* 0x000fc800078e000c */
[----:B------:R-:W-:Y:S01]  /*21f0*/  IMAD.IADD R5, R7, 0x1, R111 ;  /* 0x0000000107057824 */ /* 0x000fe200078e026f */
[----:B--2---:R-:W-:-:S04]  /*2200*/  LEA R14, P0, R6, R114, 0x1 ;  /* 0x00000072060e7211 */ /* 0x004fc800078008ff */
[----:B------:R-:W-:-:S05]  /*2210*/  LEA.HI.X R15, R6, R115, R5, 0x1, P0 ;  /* 0x00000073060f7211 */ /* 0x000fca00000f0c05 */
[----:B------:R0:W2:Y:S01]  /*2220*/  @P1 LDG.E.LTC128B.U16 R5, desc[UR38][R14.64] ;  /* 0x000000260e051981 */ /* 0x0000a2000c1e1520 */
[----:B------:R-:W-:Y:S01]  /*2230*/  LEA R10, P0, R106, UR4, 0x1 ;  /* 0x000000046a0a7c11 */ /* 0x000fe2000f8008ff */
[----:B------:R-:W-:Y:S01]  /*2240*/  IMAD.WIDE.U32 R6, R104, R112, R8 ;  /* 0x0000007068067225 */ /* 0x000fe200078e0008 */
[----:B------:R-:W-:Y:S03]  /*2250*/  BSSY B1, `(.L_x_34) ;  /* 0x0000012000017945 */ /* 0x000fe60003800000 */
[----:B------:R-:W-:Y:S02]  /*2260*/  IMAD.IADD R7, R111, 0x1, R7 ;  /* 0x000000016f077824 */ /* 0x000fe400078e0207 */
[----:B------:R-:W-:Y:S01]  /*2270*/  IMAD.WIDE.U32 R20, R101, R110, R6 ;  /* 0x0000006e65147225 */ /* 0x000fe200078e0006 */
[----:B0-----:R-:W-:-:S03]  /*2280*/  SHF.L.U64.HI R15, R112, 0x3, R113 ;  /* 0x00000003700f7819 */ /* 0x001fc60000010271 */
[----:B------:R-:W-:Y:S01]  /*2290*/  IMAD.IADD R7, R107, 0x1, R21 ;  /* 0x000000016b077824 */ /* 0x000fe200078e0215 */
[----:B------:R-:W-:Y:S01]  /*22a0*/  LEA R6, P4, R20, R114, 0x1 ;  /* 0x0000007214067211 */ /* 0x000fe200078808ff */
[----:B------:R-:W-:-:S03]  /*22b0*/  IMAD.SHL.U32 R14, R112, 0x8, RZ ;  /* 0x00000008700e7824 */ /* 0x000fc600078e00ff */
[----:B------:R-:W-:Y:S01]  /*22c0*/  LEA.HI.X R7, R20, R115, R7, 0x1, P4 ;  /* 0x0000007314077211 */ /* 0x000fe200020f0c07 */
[----:B--2---:R-:W-:-:S05]  /*22d0*/  HADD2.F32 R11, -RZ, R5.H0_H0 ;  /* 0x20000005ff0b7230 */ /* 0x004fca0000004100 */
[----:B------:R-:W-:-:S04]  /*22e0*/  FMUL R11, R11, R90 ;  /* 0x0000005a0b0b7220 */ /* 0x000fc80000400000 */
[----:B------:R-:W-:Y:S01]  /*22f0*/  FFMA R24, R24, R23, R11 ;  /* 0x0000001718187223 */ /* 0x000fe2000000000b */
[----:B------:R-:W-:Y:S02]  /*2300*/  LEA.HI.X R11, R106, UR5, R103, 0x1, P0 ;  /* 0x000000056a0b7c11 */ /* 0x000fe400080f0c67 */
[----:B------:R-:W-:Y:S02]  /*2310*/  ISETP.GT.AND P0, PT, R4, 0x1, PT ;  /* 0x000000010400780c */ /* 0x000fe40003f04270 */
[----:B------:R-:W-:Y:S02]  /*2320*/  F2FP.F16.F32.PACK_AB R24, RZ, R24 ;  /* 0x00000018ff18723e */ /* 0x000fe400000000ff */
[----:B------:R-:W-:-:S03]  /*2330*/  ISETP.GT.AND P3, PT, R3, RZ, P0 ;  /* 0x000000ff0300720c */ /* 0x000fc60000764270 */
[----:B------:R0:W-:Y:S10]  /*2340*/  @P1 STG.E.U16 desc[UR38][R10.64], R24 ;  /* 0x000000180a001986 */ /* 0x0001f4000c101526 */
[----:B------:R-:W-:Y:S05]  /*2350*/  @!P3 BRA `(.L_x_35) ;  /* 0x000000000004b947 */ /* 0x000fea0003800000 */
[----:B------:R1:W5:Y:S02]  /*2360*/  LDG.E.LTC128B.U16 R5, desc[UR38][R6.64+0x2] ;  /* 0x0000022606057981 */ /* 0x000364000c1e1520 */
.L_x_35:
[----:B------:R-:W-:Y:S05]  /*2370*/  BSYNC B1 ;  /* 0x0000000000017941 */ /* 0x000fea0003800000 */
.L_x_34:
[----:B-----5:R-:W-:Y:S01]  /*2380*/  HADD2.F32 R103, -RZ, R5.H0_H0 ;  /* 0x20000005ff677230 */ /* 0x020fe20000004100 */
[----:B------:R-:W-:Y:S01]  /*2390*/  ISETP.GT.AND P2, PT, R3, 0x8, P2 ;  /* 0x000000080300780c */ /* 0x000fe20001744270 */
[----:B------:R-:W-:Y:S01]  /*23a0*/  IMAD.WIDE.U32 R20, R104, R112, R14 ;  /* 0x0000007068147225 */ /* 0x000fe200078e000e */
[----:B0-----:R-:W-:-:S03]  /*23b0*/  PRMT R24, R5, 0x7610, R24 ;  /* 0x0000761005187816 */ /* 0x001fc60000000018 */
[----:B------:R-:W-:Y:S01]  /*23c0*/  FMUL R12, R103, R90 ;  /* 0x0000005a670c7220 */ /* 0x000fe20000400000 */
[----:B------:R-:W-:Y:S01]  /*23d0*/  IMAD.IADD R111, R111, 0x1, R21 ;  /* 0x000000016f6f7824 */ /* 0x000fe200078e0215 */
[----:B------:R-:W-:Y:S02]  /*23e0*/  IADD3 R108, P1, R108, R20, RZ ;  /* 0x000000146c6c7210 */ /* 0x000fe40007f3e0ff */
[----:B------:R-:W-:-:S03]  /*23f0*/  FFMA R12, R25, R23, R12 ;  /* 0x00000017190c7223 */ /* 0x000fc6000000000c */
[----:B------:R-:W-:Y:S01]  /*2400*/  IMAD.X R13, R111, 0x1, R13, P1 ;  /* 0x000000016f0d7824 */ /* 0x000fe200008e060d */
[C---:B------:R-:W-:Y:S02]  /*2410*/  LEA R14, P1, R108.reuse, R114, 0x1 ;  /* 0x000000726c0e7211 */ /* 0x040fe400078208ff */
[----:B------:R-:W-:Y:S02]  /*2420*/  F2FP.F16.F32.PACK_AB R12, RZ, R12 ;  /* 0x0000000cff0c723e */ /* 0x000fe400000000ff */
[----:B------:R-:W-:Y:S02]  /*2430*/  LEA.HI.X R15, R108, R115, R13, 0x1, P1 ;  /* 0x000000736c0f7211 */ /* 0x000fe400008f0c0d */
[----:B------:R-:W-:-:S05]  /*2440*/  PRMT R21, R12, 0x7610, R21 ;  /* 0x000076100c157816 */ /* 0x000fca0000000015 */
[----:B------:R0:W-:Y:S04]  /*2450*/  @P3 STG.E.U16 desc[UR38][R10.64+0x2], R21 ;  /* 0x000002150a003986 */ /* 0x0001e8000c101526 */
[----:B------:R-:W2:Y:S01]  /*2460*/  @P2 LDG.E.LTC128B.U16 R24, desc[UR38][R14.64] ;  /* 0x000000260e182981 */ /* 0x000ea2000c1e1520 */
[----:B------:R-:W-:Y:S01]  /*2470*/  IADD3 R20, P1, R8, R20, RZ ;  /* 0x0000001408147210 */ /* 0x000fe20007f3e0ff */
[----:B------:R-:W-:Y:S01]  /*2480*/  BSSY B1, `(.L_x_36) ;  /* 0x0000011000017945 */ /* 0x000fe20003800000 */
[----:B------:R-:W-:Y:S02]  /*2490*/  SHF.L.U64.HI R13, R91, 0x1, R92 ;  /* 0x000000015b0d7819 */ /* 0x000fe4000001025c */
[----:B------:R-:W-:Y:S01]  /*24a0*/  ISETP.GT.AND P0, PT, R3, 0x8, P0 ;  /* 0x000000080300780c */ /* 0x000fe20000704270 */
[----:B0-----:R-:W-:Y:S01]  /*24b0*/  IMAD.X R21, R9, 0x1, R111, P1 ;  /* 0x0000000109157824 */ /* 0x001fe200008e066f */
[----:B------:R-:W-:Y:S01]  /*24c0*/  LEA R12, P1, R91, R10, 0x1 ;  /* 0x0000000a5b0c7211 */ /* 0x000fe200078208ff */
[----:B------:R-:W-:-:S04]  /*24d0*/  IMAD.WIDE.U32 R20, R101, R110, R20 ;  /* 0x0000006e65147225 */ /* 0x000fc800078e0014 */
[----:B------:R-:W-:Y:S01]  /*24e0*/  IMAD.X R13, R13, 0x1, R11, P1 ;  /* 0x000000010d0d7824 */ /* 0x000fe200008e060b */
[----:B------:R-:W-:Y:S01]  /*24f0*/  LEA R8, P3, R20, R114, 0x1 ;  /* 0x0000007214087211 */ /* 0x000fe200078608ff */
[----:B------:R-:W-:-:S05]  /*2500*/  IMAD.IADD R9, R107, 0x1, R21 ;  /* 0x000000016b097824 */ /* 0x000fca00078e0215 */
[----:B------:R-:W-:Y:S01]  /*2510*/  LEA.HI.X R9, R20, R115, R9, 0x1, P3 ;  /* 0x0000007314097211 */ /* 0x000fe200018f0c09 */
[----:B--2---:R-:W-:-:S05]  /*2520*/  HADD2.F32 R5, -RZ, R24.H0_H0 ;  /* 0x20000018ff057230 */ /* 0x004fca0000004100 */
[----:B------:R-:W-:-:S04]  /*2530*/  FMUL R5, R5, R90 ;  /* 0x0000005a05057220 */ /* 0x000fc80000400000 */
[----:B------:R-:W-:-:S05]  /*2540*/  FFMA R5, R26, R23, R5 ;  /* 0x000000171a057223 */ /* 0x000fca0000000005 */
[----:B------:R-:W-:-:S05]  /*2550*/  F2FP.F16.F32.PACK_AB R5, RZ, R5 ;  /* 0x00000005ff05723e */ /* 0x000fca00000000ff */
[----:B------:R0:W-:Y:S01]  /*2560*/  @P2 STG.E.U16 desc[UR38][R12.64], R5 ;  /* 0x000000050c002986 */ /* 0x0001e2000c101526 */
[----:B------:R-:W-:Y:S05]  /*2570*/  @!P0 BRA `(.L_x_37) ;  /* 0x0000000000048947 */ /* 0x000fea0003800000 */
[----:B------:R2:W5:Y:S02]  /*2580*/  LDG.E.LTC128B.U16 R24, desc[UR38][R8.64+0x2] ;  /* 0x0000022608187981 */ /* 0x000564000c1e1520 */
.L_x_37:
[----:B------:R-:W-:Y:S05]  /*2590*/  BSYNC B1 ;  /* 0x0000000000017941 */ /* 0x000fea0003800000 */
.L_x_36:
[----:B0----5:R-:W-:Y:S01]  /*25a0*/  HADD2.F32 R5, -RZ, R24.H0_H0 ;  /* 0x20000018ff057230 */ /* 0x021fe20000004100 */
[----:B------:R-:W-:Y:S01]  /*25b0*/  ISETP.GT.AND P1, PT, R4, 0x8, PT ;  /* 0x000000080400780c */ /* 0x000fe20003f24270 */
[----:B------:R-:W-:Y:S03]  /*25c0*/  BSSY B1, `(.L_x_38) ;  /* 0x0000008000017945 */ /* 0x000fe60003800000 */
[----:B------:R-:W-:Y:S01]  /*25d0*/  FMUL R14, R5, R90 ;  /* 0x0000005a050e7220 */ /* 0x000fe20000400000 */
[----:B------:R-:W-:-:S03]  /*25e0*/  ISETP.GT.AND P2, PT, R3, RZ, P1 ;  /* 0x000000ff0300720c */ /* 0x000fc60000f44270 */
[----:B------:R-:W-:-:S05]  /*25f0*/  FFMA R14, R27, R23, R14 ;  /* 0x000000171b0e7223 */ /* 0x000fca000000000e */
[----:B------:R-:W-:-:S05]  /*2600*/  F2FP.F16.F32.PACK_AB R14, RZ, R14 ;  /* 0x0000000eff0e723e */ /* 0x000fca00000000ff */
[----:B------:R0:W-:Y:S01]  /*2610*/  @P0 STG.E.U16 desc[UR38][R12.64+0x2], R14 ;  /* 0x0000020e0c000986 */ /* 0x0001e2000c101526 */
[----:B------:R-:W-:Y:S05]  /*2620*/  @!P2 BRA `(.L_x_39) ;  /* 0x000000000004a947 */ /* 0x000fea0003800000 */
[----:B------:R3:W5:Y:S02]  /*2630*/  LDG.E.LTC128B.U16 R24, desc[UR38][R6.64+0x10] ;  /* 0x0000102606187981 */ /* 0x000764000c1e1520 */
.L_x_39:
[----:B------:R-:W-:Y:S05]  /*2640*/  BSYNC B1 ;  /* 0x0000000000017941 */ /* 0x000fea0003800000 */
.L_x_38:
[----:B-----5:R-:W-:Y:S01]  /*2650*/  HADD2.F32 R5, -RZ, R24.H0_H0 ;  /* 0x20000018ff057230 */ /* 0x020fe20000004100 */
        /* <DEDUP_REMOVED lines=9> */
.L_x_41:
[----:B------:R-:W-:Y:S05]  /*26f0*/  BSYNC B1 ;  /* 0x0000000000017941 */ /* 0x000fea0003800000 */
.L_x_40:
[----:B----45:R-:W-:Y:S01]  /*2700*/  HADD2.F32 R5, -RZ, R24.H0_H0 ;  /* 0x20000018ff057230 */ /* 0x030fe20000004100 */
[----:B------:R-:W-:Y:S01]  /*2710*/  ISETP.GT.AND P1, PT, R3, 0x8, P1 ;  /* 0x000000080300780c */ /* 0x000fe20000f24270 */
[----:B------:R-:W-:Y:S03]  /*2720*/  BSSY B1, `(.L_x_42) ;  /* 0x0000007000017945 */ /* 0x000fe60003800000 */
[----:B0-----:R-:W-:-:S04]  /*2730*/  FMUL R14, R5, R90 ;  /* 0x0000005a050e7220 */ /* 0x001fc80000400000 */
[----:B------:R-:W-:-:S05]  /*2740*/  FFMA R14, R29, R23, R14 ;  /* 0x000000171d0e7223 */ /* 0x000fca000000000e */
[----:B------:R-:W-:-:S05]  /*2750*/  F2FP.F16.F32.PACK_AB R14, RZ, R14 ;  /* 0x0000000eff0e723e */ /* 0x000fca00000000ff */
[----:B------:R0:W-:Y:S01]  /*2760*/  @P3 STG.E.U16 desc[UR38][R10.64+0x12], R14 ;  /* 0x0000120e0a003986 */ /* 0x0001e2000c101526 */
[----:B------:R-:W-:Y:S05]  /*2770*/  @!P1 BRA `(.L_x_43) ;  /* 0x0000000000049947 */ /* 0x000fea0003800000 */
[----:B------:R4:W5:Y:S02]  /*2780*/  LDG.E.LTC128B.U16 R24, desc[UR38][R8.64+0x10] ;  /* 0x0000102608187981 */ /* 0x000964000c1e1520 */
.L_x_43:
[----:B------:R-:W-:Y:S05]  /*2790*/  BSYNC B1 ;  /* 0x0000000000017941 */ /* 0x000fea0003800000 */
.L_x_42:
[----:B-----5:R-:W-:Y:S01]  /*27a0*/  HADD2.F32 R5, -RZ, R24.H0_H0 ;  /* 0x20000018ff057230 */ /* 0x020fe20000004100 */
[----:B------:R-:W-:Y:S01]  /*27b0*/  ISETP.GT.AND P0, PT, R3, 0x8, P0 ;  /* 0x000000080300780c */ /* 0x000fe20000704270 */
[----:B------:R-:W-:Y:S03]  /*27c0*/  BSSY B1, `(.L_x_44) ;  /* 0x0000007000017945 */ /* 0x000fe60003800000 */
[----:B------:R-:W-:-:S04]  /*27d0*/  FMUL R5, R5, R90 ;  /* 0x0000005a05057220 */ /* 0x000fc80000400000 */
[----:B------:R-:W-:-:S05]  /*27e0*/  FFMA R5, R30, R23, R5 ;  /* 0x000000171e057223 */ /* 0x000fca0000000005 */
[----:B------:R-:W-:-:S05]  /*27f0*/  F2FP.F16.F32.PACK_AB R5, RZ, R5 ;  /* 0x00000005ff05723e */ /* 0x000fca00000000ff */
[----:B------:R0:W-:Y:S01]  /*2800*/  @P1 STG.E.U16 desc[UR38][R12.64+0x10], R5 ;  /* 0x000010050c001986 */ /* 0x0001e2000c101526 */
[----:B------:R-:W-:Y:S05]  /*2810*/  @!P0 BRA `(.L_x_45) ;  /* 0x0000000000048947 */ /* 0x000fea0003800000 */
[----:B------:R0:W5:Y:S02]  /*2820*/  LDG.E.LTC128B.U16 R24, desc[UR38][R8.64+0x12] ;  /* 0x0000122608187981 */ /* 0x000164000c1e1520 */
.L_x_45:
[----:B------:R-:W-:Y:S05]  /*2830*/  BSYNC B1 ;  /* 0x0000000000017941 */ /* 0x000fea0003800000 */
.L_x_44:
        /* <DEDUP_REMOVED lines=10> */
.L_x_47:
[----:B------:R-:W-:Y:S05]  /*28e0*/  BSYNC B1 ;  /* 0x0000000000017941 */ /* 0x000fea0003800000 */
.L_x_46:
        /* <DEDUP_REMOVED lines=10> */
.L_x_49:
[----:B------:R-:W-:Y:S05]  /*2990*/  BSYNC B1 ;  /* 0x0000000000017941 */ /* 0x000fea0003800000 */
.L_x_48:
[----:B0----5:R-:W-:Y:S01]  /*29a0*/  HADD2.F32 R5, -RZ, R24.H0_H0 ;  /* 0x20000018ff057230 */ /* 0x021fe20000004100 */
        /* <DEDUP_REMOVED lines=8> */
.L_x_51:
[----:B------:R-:W-:Y:S05]  /*2a30*/  BSYNC B1 ;  /* 0x0000000000017941 */ /* 0x000fea0003800000 */
.L_x_50:
        /* <DEDUP_REMOVED lines=9> */
.L_x_53:
[----:B------:R-:W-:Y:S05]  /*2ad0*/  BSYNC B1 ;  /* 0x0000000000017941 */ /* 0x000fea0003800000 */
.L_x_52:
        /* <DEDUP_REMOVED lines=10> */
.L_x_55:
[----:B------:R-:W-:Y:S05]  /*2b80*/  BSYNC B1 ;  /* 0x0000000000017941 */ /* 0x000fea0003800000 */
.L_x_54:
        /* <DEDUP_REMOVED lines=10> */
.L_x_57:
[----:B------:R-:W-:Y:S05]  /*2c30*/  BSYNC B1 ;  /* 0x0000000000017941 */ /* 0x000fea0003800000 */
.L_x_56:
        /* <DEDUP_REMOVED lines=9> */
.L_x_59:
[----:B------:R-:W-:Y:S05]  /*2cd0*/  BSYNC B1 ;  /* 0x0000000000017941 */ /* 0x000fea0003800000 */
.L_x_58:
        /* <DEDUP_REMOVED lines=9> */
.L_x_61:
[----:B------:R-:W-:Y:S05]  /*2d70*/  BSYNC B1 ;  /* 0x0000000000017941 */ /* 0x000fea0003800000 */
.L_x_60:
        /* <DEDUP_REMOVED lines=10> */
.L_x_63:
[----:B------:R-:W-:Y:S05]  /*2e20*/  BSYNC B1 ;  /* 0x0000000000017941 */ /* 0x000fea0003800000 */
.L_x_62:
        /* <DEDUP_REMOVED lines=10> */
.L_x_65:
[----:B------:R-:W-:Y:S05]  /*2ed0*/  BSYNC B1 ;  /* 0x0000000000017941 */ /* 0x000fea0003800000 */
.L_x_64:
        /* <DEDUP_REMOVED lines=9> */
.L_x_67:
[----:B------:R-:W-:Y:S05]  /*2f70*/  BSYNC B1 ;  /* 0x0000000000017941 */ /* 0x000fea0003800000 */
.L_x_66:
        /* <DEDUP_REMOVED lines=9> */
.L_x_69:
[----:B------:R-:W-:Y:S05]  /*3010*/  BSYNC B1 ;  /* 0x0000000000017941 */ /* 0x000fea0003800000 */
.L_x_68:
        /* <DEDUP_REMOVED lines=10> */
.L_x_71:
[----:B------:R-:W-:Y:S05]  /*30c0*/  BSYNC B1 ;  /* 0x0000000000017941 */ /* 0x000fea0003800000 */
.L_x_70:
        /* <DEDUP_REMOVED lines=10> */
.L_x_73:
[----:B------:R-:W-:Y:S05]  /*3170*/  BSYNC B1 ;  /* 0x0000000000017941 */ /* 0x000fea0003800000 */
.L_x_72:
        /* <DEDUP_REMOVED lines=9> */
.L_x_75:
[----:B------:R-:W-:Y:S05]  /*3210*/  BSYNC B1 ;  /* 0x0000000000017941 */ /* 0x000fea0003800000 */
.L_x_74:
        /* <DEDUP_REMOVED lines=9> */
.L_x_77:
[----:B------:R-:W-:Y:S05]  /*32b0*/  BSYNC B1 ;  /* 0x0000000000017941 */ /* 0x000fea0003800000 */
.L_x_76:
        /* <DEDUP_REMOVED lines=10> */
.L_x_79:
[----:B------:R-:W-:Y:S05]  /*3360*/  BSYNC B1 ;  /* 0x0000000000017941 */ /* 0x000fea0003800000 */
.L_x_78:
        /* <DEDUP_REMOVED lines=10> */
.L_x_81:
[----:B------:R-:W-:Y:S05]  /*3410*/  BSYNC B1 ;  /* 0x0000000000017941 */ /* 0x000fea0003800000 */
.L_x_80:
        /* <DEDUP_REMOVED lines=9> */
.L_x_83:
[----:B------:R-:W-:Y:S05]  /*34b0*/  BSYNC B1 ;  /* 0x0000000000017941 */ /* 0x000fea0003800000 */
.L_x_82:
        /* <DEDUP_REMOVED lines=9> */
.L_x_85:
[----:B------:R-:W-:Y:S05]  /*3550*/  BSYNC B1 ;  /* 0x0000000000017941 */ /* 0x000fea0003800000 */
.L_x_84:
        /* <DEDUP_REMOVED lines=10> */
.L_x_87:
[----:B------:R-:W-:Y:S05]  /*3600*/  BSYNC B1 ;  /* 0x0000000000017941 */ /* 0x000fea0003800000 */
.L_x_86:
        /* <DEDUP_REMOVED lines=10> */
.L_x_89:
[----:B------:R-:W-:Y:S05]  /*36b0*/  BSYNC B1 ;  /* 0x0000000000017941 */ /* 0x000fea0003800000 */
.L_x_88:
        /* <DEDUP_REMOVED lines=9> */
.L_x_91:
[----:B------:R-:W-:Y:S05]  /*3750*/  BSYNC B1 ;  /* 0x0000000000017941 */ /* 0x000fea0003800000 */
.L_x_90:
        /* <DEDUP_REMOVED lines=9> */
.L_x_93:
[----:B------:R-:W-:Y:S05]  /*37f0*/  BSYNC B1 ;  /* 0x0000000000017941 */ /* 0x000fea0003800000 */
.L_x_92:
        /* <DEDUP_REMOVED lines=10> */
.L_x_95:
[----:B------:R-:W-:Y:S05]  /*38a0*/  BSYNC B1 ;  /* 0x0000000000017941 */ /* 0x000fea0003800000 */
.L_x_94:
        /* <DEDUP_REMOVED lines=10> */
.L_x_97:
[----:B------:R-:W-:Y:S05]  /*3950*/  BSYNC B1 ;  /* 0x0000000000017941 */ /* 0x000fea0003800000 */
.L_x_96:
        /* <DEDUP_REMOVED lines=9> */
.L_x_99:
[----:B------:R-:W-:Y:S05]  /*39f0*/  BSYNC B1 ;  /* 0x0000000000017941 */ /* 0x000fea0003800000 */
.L_x_98:
        /* <DEDUP_REMOVED lines=9> */
.L_x_101:
[----:B------:R-:W-:Y:S05]  /*3a90*/  BSYNC B1 ;  /* 0x0000000000017941 */ /* 0x000fea0003800000 */
.L_x_100:
        /* <DEDUP_REMOVED lines=10> */
.L_x_103:
[----:B------:R-:W-:Y:S05]  /*3b40*/  BSYNC B1 ;  /* 0x0000000000017941 */ /* 0x000fea0003800000 */
.L_x_102:
        /* <DEDUP_REMOVED lines=10> */
.L_x_105:
[----:B------:R-:W-:Y:S05]  /*3bf0*/  BSYNC B1 ;  /* 0x0000000000017941 */ /* 0x000fea0003800000 */
.L_x_104:
        /* <DEDUP_REMOVED lines=9> */
.L_x_107:
[----:B------:R-:W-:Y:S05]  /*3c90*/  BSYNC B1 ;  /* 0x0000000000017941 */ /* 0x000fea0003800000 */
.L_x_106:
        /* <DEDUP_REMOVED lines=9> */
.L_x_109:
[----:B------:R-:W-:Y:S05]  /*3d30*/  BSYNC B1 ;  /* 0x0000000000017941 */ /* 0x000fea0003800000 */
.L_x_108:
        /* <DEDUP_REMOVED lines=10> */
.L_x_111:
[----:B------:R-:W-:Y:S05]  /*3de0*/  BSYNC B1 ;  /* 0x0000000000017941 */ /* 0x000fea0003800000 */
.L_x_110:
        /* <DEDUP_REMOVED lines=10> */
.L_x_113:
[----:B------:R-:W-:Y:S05]  /*3e90*/  BSYNC B1 ;  /* 0x0000000000017941 */ /* 0x000fea0003800000 */
.L_x_112:
        /* <DEDUP_REMOVED lines=9> */
.L_x_115:
[----:B------:R-:W-:Y:S05]  /*3f30*/  BSYNC B1 ;  /* 0x0000000000017941 */ /* 0x000fea0003800000 */
.L_x_114:
        /* <DEDUP_REMOVED lines=9> */
.L_x_117:
[----:B------:R-:W-:Y:S05]  /*3fd0*/  BSYNC B1 ;  /* 0x0000000000017941 */ /* 0x000fea0003800000 */
.L_x_116:
        /* <DEDUP_REMOVED lines=10> */
.L_x_119:
[----:B------:R-:W-:Y:S05]  /*4080*/  BSYNC B1 ;  /* 0x0000000000017941 */ /* 0x000fea0003800000 */
.L_x_118:
        /* <DEDUP_REMOVED lines=10> */
.L_x_121:
[----:B------:R-:W-:Y:S05]  /*4130*/  BSYNC B1 ;  /* 0x0000000000017941 */ /* 0x000fea0003800000 */
.L_x_120:
        /* <DEDUP_REMOVED lines=9> */
.L_x_123:
[----:B------:R-:W-:Y:S05]  /*41d0*/  BSYNC B1 ;  /* 0x0000000000017941 */ /* 0x000fea0003800000 */
.L_x_122:
        /* <DEDUP_REMOVED lines=9> */
.L_x_125:
[----:B------:R-:W-:Y:S05]  /*4270*/  BSYNC B1 ;  /* 0x0000000000017941 */ /* 0x000fea0003800000 */
.L_x_124:
        /* <DEDUP_REMOVED lines=10> */
.L_x_127:
[----:B------:R-:W-:Y:S05]  /*4320*/  BSYNC B1 ;  /* 0x0000000000017941 */ /* 0x000fea0003800000 */
.L_x_126:
        /* <DEDUP_REMOVED lines=10> */
.L_x_129:
[----:B------:R-:W-:Y:S05]  /*43d0*/  BSYNC B1 ;  /* 0x0000000000017941 */ /* 0x000fea0003800000 */
.L_x_128:
        /* <DEDUP_REMOVED lines=9> */
.L_x_131:
[----:B------:R-:W-:Y:S05]  /*4470*/  BSYNC B1 ;  /* 0x0000000000017941 */ /* 0x000fea0003800000 */
.L_x_130:
        /* <DEDUP_REMOVED lines=9> */
.L_x_133:
[----:B------:R-:W-:Y:S05]  /*4510*/  BSYNC B1 ;  /* 0x0000000000017941 */ /* 0x000fea0003800000 */
.L_x_132:
        /* <DEDUP_REMOVED lines=10> */
.L_x_135:
[----:B------:R-:W-:Y:S05]  /*45c0*/  BSYNC B1 ;  /* 0x0000000000017941 */ /* 0x000fea0003800000 */
.L_x_134:
        /* <DEDUP_REMOVED lines=10> */
.L_x_137:
[----:B------:R-:W-:Y:S05]  /*4670*/  BSYNC B1 ;  /* 0x0000000000017941 */ /* 0x000fea0003800000 */
.L_x_136:
        /* <DEDUP_REMOVED lines=9> */
.L_x_139:
[----:B------:R-:W-:Y:S05]  /*4710*/  BSYNC B1 ;  /* 0x0000000000017941 */ /* 0x000fea0003800000 */
.L_x_138:
        /* <DEDUP_REMOVED lines=9> */
.L_x_141:
[----:B------:R-:W-:Y:S05]  /*47b0*/  BSYNC B1 ;  /* 0x0000000000017941 */ /* 0x000fea0003800000 */
.L_x_140:
        /* <DEDUP_REMOVED lines=10> */
.L_x_143:
[----:B------:R-:W-:Y:S05]  /*4860*/  BSYNC B1 ;  /* 0x0000000000017941 */ /* 0x000fea0003800000 */
.L_x_142:
        /* <DEDUP_REMOVED lines=10> */
.L_x_145:
[----:B------:R-:W-:Y:S05]  /*4910*/  BSYNC B1 ;  /* 0x0000000000017941 */ /* 0x000fea0003800000 */
.L_x_144:
        /* <DEDUP_REMOVED lines=9> */
.L_x_147:
[----:B------:R-:W-:Y:S05]  /*49b0*/  BSYNC B1 ;  /* 0x0000000000017941 */ /* 0x000fea0003800000 */
.L_x_146:
        /* <DEDUP_REMOVED lines=9> */
.L_x_149:
[----:B------:R-:W-:Y:S05]  /*4a50*/  BSYNC B1 ;  /* 0x0000000000017941 */ /* 0x000fea0003800000 */
.L_x_148:
        /* <DEDUP_REMOVED lines=10> */
.L_x_151:
[----:B------:R-:W-:Y:S05]  /*4b00*/  BSYNC B1 ;  /* 0x0000000000017941 */ /* 0x000fea0003800000 */
.L_x_150:
[----:B-----5:R-:W-:Y:S01]  /*4b10*/  HADD2.F32 R5, -RZ, R24.H0_H0 ;  /* 0x20000018ff057230 */ /* 0x020fe20000004100 */
[----:B------:R-:W-:Y:S01]  /*4b20*/  ISETP.GT.AND P0, PT, R4, 0x79, PT ;  /* 0x000000790400780c */ /* 0x000fe20003f04270 */
[----:B------:R-:W-:Y:S01]  /*4b30*/  @P2 IMAD.MOV.U32 R4, RZ, RZ, R10 ;  /* 0x000000ffff042224 */ /* 0x000fe200078e000a */
[----:B------:R-:W-:Y:S02]  /*4b40*/  BSSY B1, `(.L_x_152) ;  /* 0x000000a000017945 */ /* 0x000fe40003800000 */
[----:B------:R-:W-:Y:S01]  /*4b50*/  FMUL R5, R5, R90 ;  /* 0x0000005a05057220 */ /* 0x000fe20000400000 */
[----:B------:R-:W-:-:S03]  /*4b60*/  ISETP.GT.AND P3, PT, R3, RZ, P0 ;  /* 0x000000ff0300720c */ /* 0x000fc60000764270 */
[----:B------:R-:W-:-:S05]  /*4b70*/  FFMA R5, R84, R23, R5 ;  /* 0x0000001754057223 */ /* 0x000fca0000000005 */
[----:B------:R-:W-:-:S04]  /*4b80*/  F2FP.F16.F32.PACK_AB R5, RZ, R5 ;  /* 0x00000005ff05723e */ /* 0x000fc800000000ff */
[----:B0-----:R-:W-:Y:S01]  /*4b90*/  PRMT R14, R5, 0x7610, R14 ;  /* 0x00007610050e7816 */ /* 0x001fe2000000000e */
[----:B------:R-:W-:-:S05]  /*4ba0*/  @P2 IMAD.MOV.U32 R5, RZ, RZ, R11 ;  /* 0x000000ffff052224 */ /* 0x000fca00078e000b */
[----:B------:R0:W-:Y:S01]  /*4bb0*/  @P2 STG.E.U16 desc[UR38][R4.64+0xf0], R14 ;  /* 0x0000f00e04002986 */ /* 0x0001e2000c101526 */
[----:B------:R-:W-:Y:S05]  /*4bc0*/  @!P3 BRA `(.L_x_153) ;  /* 0x000000000004b947 */ /* 0x000fea0003800000 */
[----:B------:R0:W5:Y:S02]  /*4bd0*/  LDG.E.LTC128B.U16 R24, desc[UR38][R6.64+0xf2] ;  /* 0x0000f22606187981 */ /* 0x000164000c1e1520 */
.L_x_153:
[----:B------:R-:W-:Y:S05]  /*4be0*/  BSYNC B1 ;  /* 0x0000000000017941 */ /* 0x000fea0003800000 */
.L_x_152:
        /* <DEDUP_REMOVED lines=9> */
.L_x_155:
[----:B------:R-:W-:Y:S05]  /*4c80*/  BSYNC B1 ;  /* 0x0000000000017941 */ /* 0x000fea0003800000 */
.L_x_154:
[----:B-----5:R-:W-:Y:S01]  /*4c90*/  HADD2.F32 R5, -RZ, R24.H0_H0 ;  /* 0x20000018ff057230 */ /* 0x020fe20000004100 */
[----:B------:R-:W-:Y:S01]  /*4ca0*/  ISETP.GT.AND P0, PT, R3, 0x8, P0 ;  /* 0x000000080300780c */ /* 0x000fe20000704270 */
[----:B0-----:R-:W-:Y:S01]  /*4cb0*/  @P1 IMAD.MOV.U32 R4, RZ, RZ, R12 ;  /* 0x000000ffff041224 */ /* 0x001fe200078e000c */
[----:B------:R-:W-:Y:S02]  /*4cc0*/  BSSY B1, `(.L_x_156) ;  /* 0x0000009000017945 */ /* 0x000fe40003800000 */
[----:B------:R-:W-:-:S04]  /*4cd0*/  FMUL R5, R5, R90 ;  /* 0x0000005a05057220 */ /* 0x000fc80000400000 */
[----:B------:R-:W-:-:S05]  /*4ce0*/  FFMA R5, R86, R23, R5 ;  /* 0x0000001756057223 */ /* 0x000fca0000000005 */
[----:B------:R-:W-:-:S04]  /*4cf0*/  F2FP.F16.F32.PACK_AB R5, RZ, R5 ;  /* 0x00000005ff05723e */ /* 0x000fc800000000ff */
[----:B-1-3--:R-:W-:Y:S01]  /*4d00*/  PRMT R6, R5, 0x7610, R6 ;  /* 0x0000761005067816 */ /* 0x00afe20000000006 */
[----:B------:R-:W-:-:S05]  /*4d10*/  @P1 IMAD.MOV.U32 R5, RZ, RZ, R13 ;  /* 0x000000ffff051224 */ /* 0x000fca00078e000d */
[----:B------:R0:W-:Y:S01]  /*4d20*/  @P1 STG.E.U16 desc[UR38][R4.64+0xf0], R6 ;  /* 0x0000f00604001986 */ /* 0x0001e2000c101526 */
[----:B------:R-:W-:Y:S05]  /*4d30*/  @!P0 BRA `(.L_x_157) ;  /* 0x0000000000048947 */ /* 0x000fea0003800000 */
[----:B------:R1:W5:Y:S02]  /*4d40*/  LDG.E.LTC128B.U16 R24, desc[UR38][R8.64+0xf2] ;  /* 0x0000f22608187981 */ /* 0x000364000c1e1520 */
.L_x_157:
[----:B------:R-:W-:Y:S05]  /*4d50*/  BSYNC B1 ;  /* 0x0000000000017941 */ /* 0x000fea0003800000 */
.L_x_156:
[----:B------:R-:W-:Y:S05]  /*4d60*/  @!P0 BRA `(.L_x_158) ;  /* 0x0000001000e88947 */ /* 0x000fea0003800000 */
[----:B-----5:R-:W-:-:S05]  /*4d70*/  HADD2.F32 R3, -RZ, R24.H0_H0 ;  /* 0x20000018ff037230 */ /* 0x020fca0000004100 */
[----:B0-----:R-:W-:-:S04]  /*4d80*/  FMUL R4, R3, R90 ;  /* 0x0000005a03047220 */ /* 0x001fc80000400000 */
[----:B------:R-:W-:-:S05]  /*4d90*/  FFMA R4, R87, R23, R4 ;  /* 0x0000001757047223 */ /* 0x000fca0000000004 */
[----:B------:R-:W-:-:S05]  /*4da0*/  F2FP.F16.F32.PACK_AB R4, RZ, R4 ;  /* 0x00000004ff04723e */ /* 0x000fca00000000ff */
[----:B------:R3:W-:Y:S01]  /*4db0*/  STG.E.U16 desc[UR38][R12.64+0xf2], R4 ;  /* 0x0000f2040c007986 */ /* 0x0007e2000c101526 */
[----:B------:R-:W-:Y:S05]  /*4dc0*/  BRA `(.L_x_158) ;  /* 0x0000001000d07947 */ /* 0x000fea0003800000 */
.L_x_33:
[----:B------:R-:W-:Y:S01]  /*4dd0*/  ISETP.GT.AND P3, PT, R4, 0x1, PT ;  /* 0x000000010400780c */ /* 0x000fe20003f64270 */
[----:B------:R-:W-:Y:S01]  /*4de0*/  ULDC.64 UR4, c[0x0][0x5c0] ;  /* 0x0001700000047ab9 */ /* 0x000fe20000000a00 */
[-C--:B------:R-:W-:Y:S01]  /*4df0*/  FMUL R24, R24, R23.reuse ;  /* 0x0000001718187220 */ /* 0x080fe20000400000 */
[----:B------:R-:W-:Y:S01]  /*4e00*/  LEA R6, P4, R106, UR4, 0x1 ;  /* 0x000000046a067c11 */ /* 0x000fe2000f8808ff */
[-C--:B------:R-:W-:Y:S01]  /*4e10*/  FMUL R25, R25, R23.reuse ;  /* 0x0000001719197220 */ /* 0x080fe20000400000 */
[----:B------:R-:W-:Y:S01]  /*4e20*/  ISETP.GT.AND P0, PT, R3, RZ, P3 ;  /* 0x000000ff0300720c */ /* 0x000fe20001f04270 */
[-C--:B------:R-:W-:Y:S01]  /*4e30*/  FMUL R26, R26, R23.reuse ;  /* 0x000000171a1a7220 */ /* 0x080fe20000400000 */
[----:B------:R-:W-:Y:S01]  /*4e40*/  F2FP.F16.F32.PACK_AB R24, RZ, R24 ;  /* 0x00000018ff18723e */ /* 0x000fe200000000ff */
[-C--:B------:R-:W-:Y:S01]  /*4e50*/  FMUL R27, R27, R23.reuse ;  /* 0x000000171b1b7220 */ /* 0x080fe20000400000 */
[----:B------:R-:W-:Y:S01]  /*4e60*/  LEA.HI.X R7, R106, UR5, R103, 0x1, P4 ;  /* 0x000000056a077c11 */ /* 0x000fe2000a0f0c67 */
[----:B------:R-:W-:Y:S01]  /*4e70*/  FMUL R28, R28, R23 ;  /* 0x000000171c1c7220 */ /* 0x000fe20000400000 */
[----:B------:R-:W-:Y:S01]  /*4e80*/  F2FP.F16.F32.PACK_AB R25, RZ, R25 ;  /* 0x00000019ff19723e */ /* 0x000fe200000000ff */
[-C--:B------:R-:W-:Y:S01]  /*4e90*/  FMUL R29, R29, R23.reuse ;  /* 0x000000171d1d7220 */ /* 0x080fe20000400000 */
[----:B------:R-:W-:Y:S01]  /*4ea0*/  ISETP.GT.AND P2, PT, R3, 0x8, P2 ;  /* 0x000000080300780c */ /* 0x000fe20001744270 */
[----:B------:R-:W-:Y:S01]  /*4eb0*/  @P1 STG.E.U16 desc[UR38][R6.64], R24 ;  /* 0x0000001806001986 */ /* 0x000fe2000c101526 */
[----:B------:R-:W-:Y:S01]  /*4ec0*/  ISETP.GT.AND P1, PT, R4, 0x8, PT ;  /* 0x000000080400780c */ /* 0x000fe20003f24270 */
[-C--:B------:R-:W-:Y:S01]  /*4ed0*/  FMUL R30, R30, R23.reuse ;  /* 0x000000171e1e7220 */ /* 0x080fe20000400000 */
[C---:B------:R-:W-:Y:S01]  /*4ee0*/  SHF.L.U64.HI R5, R91.reuse, 0x1, R92 ;  /* 0x000000015b057819 */ /* 0x040fe2000001025c */
[----:B------:R-:W-:Y:S01]  /*4ef0*/  @P0 STG.E.U16 desc[UR38][R6.64+0x2], R25 ;  /* 0x0000021906000986 */ /* 0x000fe2000c101526 */
[----:B------:R-:W-:Y:S01]  /*4f00*/  LEA R8, P5, R91, R6, 0x1 ;  /* 0x000000065b087211 */ /* 0x000fe200078a08ff */
[-C--:B------:R-:W-:Y:S01]  /*4f10*/  FMUL R31, R31, R23.reuse ;  /* 0x000000171f1f7220 */ /* 0x080fe20000400000 */
[----:B------:R-:W-:Y:S01]  /*4f20*/  ISETP.GT.AND P3, PT, R3, 0x8, P3 ;  /* 0x000000080300780c */ /* 0x000fe20001f64270 */
[-C--:B------:R-:W-:Y:S01]  /*4f30*/  FMUL R32, R32, R23.reuse ;  /* 0x0000001720207220 */ /* 0x080fe20000400000 */
[----:B------:R-:W-:Y:S01]  /*4f40*/  ISETP.GT.AND P0, PT, R4, 0x9, PT ;  /* 0x000000090400780c */ /* 0x000fe20003f04270 */
[----:B------:R-:W-:Y:S01]  /*4f50*/  IMAD.X R9, R5, 0x1, R7, P5 ;  /* 0x0000000105097824 */ /* 0x000fe200028e0607 */
[----:B------:R-:W-:Y:S01]  /*4f60*/  ISETP.GT.AND P4, PT, R3, RZ, P1 ;  /* 0x000000ff0300720c */ /* 0x000fe20000f84270 */
[-C--:B------:R-:W-:Y:S01]  /*4f70*/  FMUL R33, R33, R23.reuse ;  /* 0x0000001721217220 */ /* 0x080fe20000400000 */
[----:B------:R-:W-:Y:S01]  /*4f80*/  F2FP.F16.F32.PACK_AB R26, RZ, R26 ;  /* 0x0000001aff1a723e */ /* 0x000fe200000000ff */
[-C--:B------:R-:W-:Y:S01]  /*4f90*/  FMUL R34, R34, R23.reuse ;  /* 0x0000001722227220 */ /* 0x080fe20000400000 */
[----:B------:R-:W-:Y:S01]  /*4fa0*/  ISETP.GT.AND P5, PT, R3, RZ, P0 ;  /* 0x000000ff0300720c */ /* 0x000fe200007a4270 */
[----:B------:R-:W-:Y:S01]  /*4fb0*/  FMUL R35, R35, R23 ;  /* 0x0000001723237220 */ /* 0x000fe20000400000 */
[----:B------:R-:W-:Y:S01]  /*4fc0*/  F2FP.F16.F32.PACK_AB R27, RZ, R27 ;  /* 0x0000001bff1b723e */ /* 0x000fe200000000ff */
[----:B------:R-:W-:Y:S01]  /*4fd0*/  @P2 STG.E.U16 desc[UR38][R8.64], R26 ;  /* 0x0000001a08002986 */ /* 0x000fe2000c101526 */
[----:B------:R-:W-:Y:S01]  /*4fe0*/  F2FP.F16.F32.PACK_AB R28, RZ, R28 ;  /* 0x0000001cff1c723e */ /* 0x000fe200000000ff */
[-C--:B------:R-:W-:Y:S01]  /*4ff0*/  FMUL R36, R36, R23.reuse ;  /* 0x0000001724247220 */ /* 0x080fe20000400000 */
[----:B------:R-:W-:Y:S01]  /*5000*/  ISETP.GT.AND P2, PT, R3, 0x8, P1 ;  /* 0x000000080300780c */ /* 0x000fe20000f44270 */
[----:B------:R-:W-:Y:S01]  /*5010*/  @P3 STG.E.U16 desc[UR38][R8.64+0x2], R27 ;  /* 0x0000021b08003986 */ /* 0x000fe2000c101526 */
[----:B------:R-:W-:Y:S01]  /*5020*/  ISETP.GT.AND P1, PT, R4, 0x10, PT ;  /* 0x000000100400780c */ /* 0x000fe20003f24270 */
[----:B------:R-:W-:Y:S01]  /*5030*/  FMUL R37, R37, R23 ;  /* 0x0000001725257220 */ /* 0x000fe20000400000 */
[----:B------:R-:W-:Y:S01]  /*5040*/  F2FP.F16.F32.PACK_AB R29, RZ, R29 ;  /* 0x0000001dff1d723e */ /* 0x000fe200000000ff */
[----:B------:R-:W-:Y:S01]  /*5050*/  @P4 STG.E.U16 desc[UR38][R6.64+0x10], R28 ;  /* 0x0000101c06004986 */ /* 0x000fe2000c101526 */
[C---:B------:R-:W-:Y:S01]  /*5060*/  ISETP.GT.AND P3, PT, R3.reuse, 0x8, P0 ;  /* 0x000000080300780c */ /* 0x040fe20000764270 */
[-C--:B------:R-:W-:Y:S01]  /*5070*/  FMUL R38, R38, R23.reuse ;  /* 0x0000001726267220 */ /* 0x080fe20000400000 */
[----:B------:R-:W-:Y:S01]  /*5080*/  ISETP.GT.AND P0, PT, R4, 0x11, PT ;  /* 0x000000110400780c */ /* 0x000fe20003f04270 */
[----:B------:R-:W-:Y:S01]  /*5090*/  @P5 STG.E.U16 desc[UR38][R6.64+0x12], R29 ;  /* 0x0000121d06005986 */ /* 0x000fe2000c101526 */
        /* <DEDUP_REMOVED lines=161> */
[----:B------:R-:W-:Y:S01]  /*5ab0*/  FMUL R87, R87, R23 ;  /* 0x0000001757577220 */ /* 0x000fe20000400000 */
[----:B------:R-:W-:-:S02]  /*5ac0*/  F2FP.F16.F32.PACK_AB R62, RZ, R62 ;  /* 0x0000003eff3e723e */ /* 0x000fc400000000ff */
[C---:B------:R-:W-:Y:S02]  /*5ad0*/  ISETP.GT.AND P5, PT, R3.reuse, RZ, P0 ;  /* 0x000000ff0300720c */ /* 0x040fe400007a4270 */
[----:B------:R-:W-:Y:S01]  /*5ae0*/  F2FP.F16.F32.PACK_AB R63, RZ, R63 ;  /* 0x0000003fff3f723e */ /* 0x000fe200000000ff */
[----:B------:R-:W-:Y:S01]  /*5af0*/  @P2 STG.E.U16 desc[UR38][R8.64+0x90], R62 ;  /* 0x0000903e08002986 */ /* 0x000fe2000c101526 */
[----:B------:R-:W-:Y:S02]  /*5b00*/  F2FP.F16.F32.PACK_AB R64, RZ, R64 ;  /* 0x00000040ff40723e */ /* 0x000fe400000000ff */
[C---:B------:R-:W-:Y:S01]  /*5b10*/  ISETP.GT.AND P2, PT, R3.reuse, 0x8, P1 ;  /* 0x000000080300780c */ /* 0x040fe20000f44270 */
[----:B------:R-:W-:Y:S01]  /*5b20*/  @P3 STG.E.U16 desc[UR38][R8.64+0x92], R63 ;  /* 0x0000923f08003986 */ /* 0x000fe2000c101526 */
[----:B------:R-:W-:Y:S02]  /*5b30*/  ISETP.GT.AND P1, PT, R4, 0x58, PT ;  /* 0x000000580400780c */ /* 0x000fe40003f24270 */
[----:B------:R-:W-:Y:S01]  /*5b40*/  F2FP.F16.F32.PACK_AB R65, RZ, R65 ;  /* 0x00000041ff41723e */ /* 0x000fe200000000ff */
[----:B------:R-:W-:Y:S01]  /*5b50*/  @P4 STG.E.U16 desc[UR38][R6.64+0xa0], R64 ;  /* 0x0000a04006004986 */ /* 0x000fe2000c101526 */
[----:B------:R-:W-:-:S02]  /*5b60*/  ISETP.GT.AND P3, PT, R3, 0x8, P0 ;  /* 0x000000080300780c */ /* 0x000fc40000764270 */
[----:B------:R-:W-:Y:S01]  /*5b70*/  ISETP.GT.AND P0, PT, R4, 0x59, PT ;  /* 0x000000590400780c */ /* 0x000fe20003f04270 */
[----:B------:R-:W-:Y:S01]  /*5b80*/  @P5 STG.E.U16 desc[UR38][R6.64+0xa2], R65 ;  /* 0x0000a24106005986 */ /* 0x000fe2000c101526 */
[C---:B------:R-:W-:Y:S02]  /*5b90*/  ISETP.GT.AND P4, PT, R3.reuse, RZ, P1 ;  /* 0x000000ff0300720c */ /* 0x040fe40000f84270 */
[----:B------:R-:W-:Y:S02]  /*5ba0*/  F2FP.F16.F32.PACK_AB R66, RZ, R66 ;  /* 0x00000042ff42723e */ /* 0x000fe400000000ff */
[----:B------:R-:W-:Y:S02]  /*5bb0*/  ISETP.GT.AND P5, PT, R3, RZ, P0 ;  /* 0x000000ff0300720c */ /* 0x000fe400007a4270 */
[----:B------:R-:W-:Y:S01]  /*5bc0*/  F2FP.F16.F32.PACK_AB R67, RZ, R67 ;  /* 0x00000043ff43723e */ /* 0x000fe200000000ff */
[----:B------:R-:W-:Y:S01]  /*5bd0*/  @P2 STG.E.U16 desc[UR38][R8.64+0xa0], R66 ;  /* 0x0000a04208002986 */ /* 0x000fe2000c101526 */
[----:B------:R-:W-:-:S02]  /*5be0*/  F2FP.F16.F32.PACK_AB R68, RZ, R68 ;  /* 0x00000044ff44723e */ /* 0x000fc400000000ff */
[C---:B------:R-:W-:Y:S01]  /*5bf0*/  ISETP.GT.AND P2, PT, R3.reuse, 0x8, P1 ;  /* 0x000000080300780c */ /* 0x040fe20000f44270 */
[----:B------:R-:W-:Y:S01]  /*5c00*/  @P3 STG.E.U16 desc[UR38][R8.64+0xa2], R67 ;  /* 0x0000a24308003986 */ /* 0x000fe2000c101526 */
[C---:B------:R-:W-:Y:S02]  /*5c10*/  ISETP.GT.AND P1, PT, R4.reuse, 0x60, PT ;  /* 0x000000600400780c */ /* 0x040fe40003f24270 */
[----:B------:R-:W-:Y:S01]  /*5c20*/  F2FP.F16.F32.PACK_AB R69, RZ, R69 ;  /* 0x00000045ff45723e */ /* 0x000fe200000000ff */
[----:B------:R-:W-:Y:S01]  /*5c30*/  @P4 STG.E.U16 desc[UR38][R6.64+0xb0], R68 ;  /* 0x0000b04406004986 */ /* 0x000fe2000c101526 */
[C---:B------:R-:W-:Y:S02]  /*5c40*/  ISETP.GT.AND P3, PT, R3.reuse, 0x8, P0 ;  /* 0x000000080300780c */ /* 0x040fe40000764270 */
[----:B------:R-:W-:Y:S01]  /*5c50*/  ISETP.GT.AND P0, PT, R4, 0x61, PT ;  /* 0x000000610400780c */ /* 0x000fe20003f04270 */
[----:B------:R-:W-:Y:S01]  /*5c60*/  @P5 STG.E.U16 desc[UR38][R6.64+0xb2], R69 ;  /* 0x0000b24506005986 */ /* 0x000fe2000c101526 */
[----:B------:R-:W-:-:S02]  /*5c70*/  ISETP.GT.AND P4, PT, R3, RZ, P1 ;  /* 0x000000ff0300720c */ /* 0x000fc40000f84270 */
[C---:B------:R-:W-:Y:S02]  /*5c80*/  ISETP.GT.AND P5, PT, R3.reuse, RZ, P0 ;  /* 0x000000ff0300720c */ /* 0x040fe400007a4270 */
[----:B------:R-:W-:Y:S02]  /*5c90*/  F2FP.F16.F32.PACK_AB R70, RZ, R70 ;  /* 0x00000046ff46723e */ /* 0x000fe400000000ff */
[----:B------:R-:W-:Y:S02]  /*5ca0*/  F2FP.F16.F32.PACK_AB R71, RZ, R71 ;  /* 0x00000047ff47723e */ /* 0x000fe400000000ff */
[----:B------:R-:W-:Y:S01]  /*5cb0*/  F2FP.F16.F32.PACK_AB R72, RZ, R72 ;  /* 0x00000048ff48723e */ /* 0x000fe200000000ff */
[----:B------:R-:W-:Y:S01]  /*5cc0*/  @P2 STG.E.U16 desc[UR38][R8.64+0xb0], R70 ;  /* 0x0000b04608002986 */ /* 0x000fe2000c101526 */
[----:B------:R-:W-:Y:S02]  /*5cd0*/  F2FP.F16.F32.PACK_AB R73, RZ, R73 ;  /* 0x00000049ff49723e */ /* 0x000fe400000000ff */
[C---:B------:R-:W-:Y:S01]  /*5ce0*/  ISETP.GT.AND P1, PT, R3.reuse, 0x8, P1 ;  /* 0x000000080300780c */ /* 0x040fe20000f24270 */
[----:B------:R-:W-:Y:S01]  /*5cf0*/  @P3 STG.E.U16 desc[UR38][R8.64+0xb2], R71 ;  /* 0x0000b24708003986 */ /* 0x000fe2000c101526 */
[----:B------:R-:W-:-:S02]  /*5d00*/  ISETP.GT.AND P2, PT, R3, 0x8, P0 ;  /* 0x000000080300780c */ /* 0x000fc40000744270 */
[C---:B------:R-:W-:Y:S01]  /*5d10*/  ISETP.GT.AND P0, PT, R4.reuse, 0x69, PT ;  /* 0x000000690400780c */ /* 0x040fe20003f04270 */
[----:B------:R-:W-:Y:S01]  /*5d20*/  @P4 STG.E.U16 desc[UR38][R6.64+0xc0], R72 ;  /* 0x0000c04806004986 */ /* 0x000fe2000c101526 */
[----:B------:R-:W-:Y:S02]  /*5d30*/  ISETP.GT.AND P4, PT, R4, 0x68, PT ;  /* 0x000000680400780c */ /* 0x000fe40003f84270 */
[----:B------:R-:W-:Y:S01]  /*5d40*/  F2FP.F16.F32.PACK_AB R74, RZ, R74 ;  /* 0x0000004aff4a723e */ /* 0x000fe200000000ff */
[----:B------:R-:W-:Y:S01]  /*5d50*/  @P5 STG.E.U16 desc[UR38][R6.64+0xc2], R73 ;  /* 0x0000c24906005986 */ /* 0x000fe2000c101526 */
[C---:B------:R-:W-:Y:S02]  /*5d60*/  ISETP.GT.AND P5, PT, R3.reuse, RZ, P4 ;  /* 0x000000ff0300720c */ /* 0x040fe400027a4270 */
[----:B------:R-:W-:Y:S01]  /*5d70*/  ISETP.GT.AND P3, PT, R3, RZ, P0 ;  /* 0x000000ff0300720c */ /* 0x000fe20000764270 */
[----:B------:R-:W-:Y:S01]  /*5d80*/  @P1 STG.E.U16 desc[UR38][R8.64+0xc0], R74 ;  /* 0x0000c04a08001986 */ /* 0x000fe2000c101526 */
[----:B------:R-:W-:-:S02]  /*5d90*/  F2FP.F16.F32.PACK_AB R75, RZ, R75 ;  /* 0x0000004bff4b723e */ /* 0x000fc400000000ff */
[----:B------:R-:W-:Y:S02]  /*5da0*/  F2FP.F16.F32.PACK_AB R76, RZ, R76 ;  /* 0x0000004cff4c723e */ /* 0x000fe400000000ff */
[C---:B------:R-:W-:Y:S01]  /*5db0*/  ISETP.GT.AND P4, PT, R3.reuse, 0x8, P4 ;  /* 0x000000080300780c */ /* 0x040fe20002784270 */
[----:B------:R-:W-:Y:S01]  /*5dc0*/  @P2 STG.E.U16 desc[UR38][R8.64+0xc2], R75 ;  /* 0x0000c24b08002986 */ /* 0x000fe2000c101526 */
[----:B------:R-:W-:Y:S02]  /*5dd0*/  F2FP.F16.F32.PACK_AB R77, RZ, R77 ;  /* 0x0000004dff4d723e */ /* 0x000fe400000000ff */
[C---:B------:R-:W-:Y:S01]  /*5de0*/  ISETP.GT.AND P2, PT, R4.reuse, 0x71, PT ;  /* 0x000000710400780c */ /* 0x040fe20003f44270 */
[----:B------:R-:W-:Y:S01]  /*5df0*/  @P5 STG.E.U16 desc[UR38][R6.64+0xd0], R76 ;  /* 0x0000d04c06005986 */ /* 0x000fe2000c101526 */
[----:B------:R-:W-:Y:S02]  /*5e00*/  ISETP.GT.AND P5, PT, R3, 0x8, P0 ;  /* 0x000000080300780c */ /* 0x000fe400007a4270 */
[C---:B------:R-:W-:Y:S01]  /*5e10*/  ISETP.GT.AND P1, PT, R4.reuse, 0x78, PT ;  /* 0x000000780400780c */ /* 0x040fe20003f24270 */
[----:B------:R-:W-:Y:S01]  /*5e20*/  @P3 STG.E.U16 desc[UR38][R6.64+0xd2], R77 ;  /* 0x0000d24d06003986 */ /* 0x000fe2000c101526 */
[----:B------:R-:W-:-:S02]  /*5e30*/  ISETP.GT.AND P3, PT, R4, 0x70, PT ;  /* 0x000000700400780c */ /* 0x000fc40003f64270 */
[----:B------:R-:W-:Y:S01]  /*5e40*/  ISETP.GT.AND P0, PT, R4, 0x79, PT ;  /* 0x000000790400780c */ /* 0x000fe20003f04270 */
[----:B------:R-:W-:Y:S01]  /*5e50*/  @P4 IMAD.MOV.U32 R4, RZ, RZ, R8 ;  /* 0x000000ffff044224 */ /* 0x000fe200078e0008 */
[----:B------:R-:W-:Y:S01]  /*5e60*/  F2FP.F16.F32.PACK_AB R78, RZ, R78 ;  /* 0x0000004eff4e723e */ /* 0x000fe200000000ff */
[----:B------:R-:W-:Y:S01]  /*5e70*/  @P4 IMAD.MOV.U32 R5, RZ, RZ, R9 ;  /* 0x000000ffff054224 */ /* 0x000fe200078e0009 */
[----:B------:R-:W-:Y:S02]  /*5e80*/  F2FP.F16.F32.PACK_AB R79, RZ, R79 ;  /* 0x0000004fff4f723e */ /* 0x000fe400000000ff */
[----:B------:R-:W-:Y:S02]  /*5e90*/  F2FP.F16.F32.PACK_AB R80, RZ, R80 ;  /* 0x00000050ff50723e */ /* 0x000fe400000000ff */
[----:B------:R0:W-:Y:S01]  /*5ea0*/  @P4 STG.E.U16 desc[UR38][R4.64+0xd0], R78 ;  /* 0x0000d04e04004986 */ /* 0x0001e2000c101526 */
[----:B------:R-:W-:Y:S02]  /*5eb0*/  ISETP.GT.AND P4, PT, R3, RZ, P2 ;  /* 0x000000ff0300720c */ /* 0x000fe40001784270 */
[----:B------:R-:W-:-:S02]  /*5ec0*/  F2FP.F16.F32.PACK_AB R81, RZ, R81 ;  /* 0x00000051ff51723e */ /* 0x000fc400000000ff */
[----:B------:R-:W-:Y:S02]  /*5ed0*/  ISETP.GT.AND P2, PT, R3, 0x8, P2 ;  /* 0x000000080300780c */ /* 0x000fe40001744270 */
[----:B------:R-:W-:Y:S02]  /*5ee0*/  F2FP.F16.F32.PACK_AB R82, RZ, R82 ;  /* 0x00000052ff52723e */ /* 0x000fe400000000ff */
[----:B------:R-:W-:Y:S02]  /*5ef0*/  F2FP.F16.F32.PACK_AB R83, RZ, R83 ;  /* 0x00000053ff53723e */ /* 0x000fe400000000ff */
[----:B------:R-:W-:Y:S01]  /*5f00*/  F2FP.F16.F32.PACK_AB R84, RZ, R84 ;  /* 0x00000054ff54723e */ /* 0x000fe200000000ff */
[----:B0-----:R-:W-:Y:S01]  /*5f10*/  @P5 IMAD.MOV.U32 R4, RZ, RZ, R8 ;  /* 0x000000ffff045224 */ /* 0x001fe200078e0008 */
[----:B------:R-:W-:Y:S01]  /*5f20*/  F2FP.F16.F32.PACK_AB R85, RZ, R85 ;  /* 0x00000055ff55723e */ /* 0x000fe200000000ff */
[----:B------:R-:W-:Y:S01]  /*5f30*/  @P5 IMAD.MOV.U32 R5, RZ, RZ, R9 ;  /* 0x000000ffff055224 */ /* 0x000fe200078e0009 */
[----:B------:R-:W-:-:S02]  /*5f40*/  F2FP.F16.F32.PACK_AB R86, RZ, R86 ;  /* 0x00000056ff56723e */ /* 0x000fc400000000ff */
[----:B------:R-:W-:Y:S02]  /*5f50*/  F2FP.F16.F32.PACK_AB R87, RZ, R87 ;  /* 0x00000057ff57723e */ /* 0x000fe400000000ff */
[----:B------:R0:W-:Y:S01]  /*5f60*/  @P5 STG.E.U16 desc[UR38][R4.64+0xd2], R79 ;  /* 0x0000d24f04005986 */ /* 0x0001e2000c101526 */
[C---:B------:R-:W-:Y:S02]  /*5f70*/  ISETP.GT.AND P5, PT, R3.reuse, RZ, P3 ;  /* 0x000000ff0300720c */ /* 0x040fe40001fa4270 */
[----:B------:R-:W-:-:S11]  /*5f80*/  ISETP.GT.AND P3, PT, R3, 0x8, P3 ;  /* 0x000000080300780c */ /* 0x000fd60001f64270 */
[----:B0-----:R-:W-:Y:S02]  /*5f90*/  @P5 IMAD.MOV.U32 R4, RZ, RZ, R6 ;  /* 0x000000ffff045224 */ /* 0x001fe400078e0006 */
[----:B------:R-:W-:-:S05]  /*5fa0*/  @P5 IMAD.MOV.U32 R5, RZ, RZ, R7 ;  /* 0x000000ffff055224 */ /* 0x000fca00078e0007 */
[----:B------:R0:W-:Y:S01]  /*5fb0*/  @P5 STG.E.U16 desc[UR38][R4.64+0xe0], R80 ;  /* 0x0000e05004005986 */ /* 0x0001e2000c101526 */
[C---:B------:R-:W-:Y:S02]  /*5fc0*/  ISETP.GT.AND P5, PT, R3.reuse, RZ, P0 ;  /* 0x000000ff0300720c */ /* 0x040fe400007a4270 */
[----:B------:R-:W-:Y:S01]  /*5fd0*/  ISETP.GT.AND P0, PT, R3, 0x8, P0 ;  /* 0x000000080300780c */ /* 0x000fe20000704270 */
[----:B0-----:R-:W-:Y:S02]  /*5fe0*/  @P4 IMAD.MOV.U32 R4, RZ, RZ, R6 ;  /* 0x000000ffff044224 */ /* 0x001fe400078e0006 */
[----:B------:R-:W-:-:S05]  /*5ff0*/  @P4 IMAD.MOV.U32 R5, RZ, RZ, R7 ;  /* 0x000000ffff054224 */ /* 0x000fca00078e0007 */
[----:B------:R0:W-:Y:S01]  /*6000*/  @P4 STG.E.U16 desc[UR38][R4.64+0xe2], R81 ;  /* 0x0000e25104004986 */ /* 0x0001e2000c101526 */
[C---:B------:R-:W-:Y:S02]  /*6010*/  ISETP.GT.AND P4, PT, R3.reuse, RZ, P1 ;  /* 0x000000ff0300720c */ /* 0x040fe40000f84270 */
[----:B------:R-:W-:Y:S01]  /*6020*/  ISETP.GT.AND P1, PT, R3, 0x8, P1 ;  /* 0x000000080300780c */ /* 0x000fe20000f24270 */
[----:B0-----:R-:W-:Y:S02]  /*6030*/  @P3 IMAD.MOV.U32 R4, RZ, RZ, R8 ;  /* 0x000000ffff043224 */ /* 0x001fe400078e0008 */
[----:B------:R-:W-:-:S05]  /*6040*/  @P3 IMAD.MOV.U32 R5, RZ, RZ, R9 ;  /* 0x000000ffff053224 */ /* 0x000fca00078e0009 */
[----:B------:R0:W-:Y:S02]  /*6050*/  @P3 STG.E.U16 desc[UR38][R4.64+0xe0], R82 ;  /* 0x0000e05204003986 */ /* 0x0001e4000c101526 */
[----:B0-----:R-:W-:Y:S02]  /*6060*/  @P2 IMAD.MOV.U32 R4, RZ, RZ, R8 ;  /* 0x000000ffff042224 */ /* 0x001fe400078e0008 */
[----:B------:R-:W-:-:S05]  /*6070*/  @P2 IMAD.MOV.U32 R5, RZ, RZ, R9 ;  /* 0x000000ffff052224 */ /* 0x000fca00078e0009 */
[----:B------:R0:W-:Y:S02]  /*6080*/  @P2 STG.E.U16 desc[UR38][R4.64+0xe2], R83 ;  /* 0x0000e25304002986 */ /* 0x0001e4000c101526 */
[----:B0-----:R-:W-:Y:S02]  /*6090*/  @P4 IMAD.MOV.U32 R4, RZ, RZ, R6 ;  /* 0x000000ffff044224 */ /* 0x001fe400078e0006 */
[----:B------:R-:W-:-:S05]  /*60a0*/  @P4 IMAD.MOV.U32 R5, RZ, RZ, R7 ;  /* 0x000000ffff054224 */ /* 0x000fca00078e0007 */
[----:B------:R0:W-:Y:S04]  /*60b0*/  @P4 STG.E.U16 desc[UR38][R4.64+0xf0], R84 ;  /* 0x0000f05404004986 */ /* 0x0001e8000c101526 */
[----:B------:R1:W-:Y:S01]  /*60c0*/  @P5 STG.E.U16 desc[UR38][R6.64+0xf2], R85 ;  /* 0x0000f25506005986 */ /* 0x0003e2000c101526 */
[----:B0-----:R-:W-:Y:S02]  /*60d0*/  @P1 IMAD.MOV.U32 R4, RZ, RZ, R8 ;  /* 0x000000ffff041224 */ /* 0x001fe400078e0008 */
[----:B------:R-:W-:-:S05]  /*60e0*/  @P1 IMAD.MOV.U32 R5, RZ, RZ, R9 ;  /* 0x000000ffff051224 */ /* 0x000fca00078e0009 */
[----:B------:R1:W-:Y:S04]  /*60f0*/  @P1 STG.E.U16 desc[UR38][R4.64+0xf0], R86 ;  /* 0x0000f05604001986 */ /* 0x0003e8000c101526 */
[----:B------:R1:W-:Y:S02]  /*6100*/  @P0 STG.E.U16 desc[UR38][R8.64+0xf2], R87 ;  /* 0x0000f25708000986 */ /* 0x0003e4000c101526 */
.L_x_158:
[----:B------:R-:W-:Y:S05]  /*6110*/  BSYNC B0 ;  /* 0x0000000000007941 */ /* 0x000fea0003800000 */
.L_x_32:
[----:B------:R-:W-:Y:S01]  /*6120*/  IADD3 R16, P0, R16, UR36, RZ ;  /* 0x0000002410107c10 */ /* 0x000fe2000ff1e0ff */
[----:B------:R-:W-:Y:S01]  /*6130*/  ULDC.64 UR4, c[0x0][0x650] ;  /* 0x0001940000047ab9 */ /* 0x000fe20000000a00 */
[----:B------:R-:W-:Y:S01]  /*6140*/  PRMT R3, RZ, 0x7610, R3 ;  /* 0x00007610ff037816 */ /* 0x000fe20000000003 */
[----:B------:R-:W-:Y:S01]  /*6150*/  IMAD.MOV.U32 R100, RZ, RZ, -0x1 ;  /* 0xffffffffff647424 */ /* 0x000fe200078e00ff */
[----:B------:R-:W-:Y:S01]  /*6160*/  IADD3.X R17, R17, UR42, RZ, P0, !PT ;  /* 0x0000002a11117c10 */ /* 0x000fe200087fe4ff */
[----:B------:R-:W-:Y:S01]  /*6170*/  IMAD.MOV.U32 R101, RZ, RZ, -0x1 ;  /* 0xffffffffff657424 */ /* 0x000fe200078e00ff */
[----:B------:R-:W-:-:S04]  /*6180*/  ISETP.GE.U32.AND P0, PT, R16, UR4, PT ;  /* 0x0000000410007c0c */ /* 0x000fc8000bf06070 */
[----:B------:R-:W-:-:S13]  /*6190*/  ISETP.GE.U32.AND.EX P0, PT, R17, UR5, PT, P0 ;  /* 0x0000000511007c0c */ /* 0x000fda000bf06100 */
[----:B------:R-:W-:Y:S05]  /*61a0*/  @P0 BRA `(.L_x_159) ;  /* 0x00000004004c0947 */ /* 0x000fea0003800000 */
[----:B------:R-:W0:Y:S01]  /*61b0*/  LDC.64 R10, c[0x0][0x628] ;  /* 0x00018a00ff0a7b82 */ /* 0x000e220000000a00 */
[----:B---3--:R-:W3:Y:S01]  /*61c0*/  S2R R12, SR_CTAID.X ;  /* 0x00000000000c7919 */ /* 0x008ee20000002500 */
[----:B-12-4-:R-:W-:Y:S02]  /*61d0*/  IMAD.MOV.U32 R8, RZ, RZ, R16 ;  /* 0x000000ffff087224 */ /* 0x016fe400078e0010 */
[----:B------:R-:W-:Y:S01]  /*61e0*/  IMAD.MOV.U32 R9, RZ, RZ, R17 ;  /* 0x000000ffff097224 */ /* 0x000fe200078e0011 */
[----:B------:R-:W1:Y:S03]  /*61f0*/  S2R R20, SR_CTAID.Y ;  /* 0x0000000000147919 */ /* 0x000e660000002600 */
[----:B------:R-:W2:Y:S08]  /*6200*/  LDC R0, c[0x0][0x630] ;  /* 0x00018c00ff007b82 */ /* 0x000eb00000000800 */
[----:B------:R-:W4:Y:S01]  /*6210*/  LDC.64 R14, c[0x0][0x620] ;  /* 0x00018800ff0e7b82 */ /* 0x000f220000000a00 */
[----:B0-----:R-:W-:-:S04]  /*6220*/  ISETP.NE.U32.AND P0, PT, R10, RZ, PT ;  /* 0x000000ff0a00720c */ /* 0x001fc80003f05070 */
[----:B------:R-:W-:-:S13]  /*6230*/  ISETP.NE.AND.EX P0, PT, R11, RZ, PT, P0 ;  /* 0x000000ff0b00720c */ /* 0x000fda0003f05300 */
[----:B-1234-:R-:W-:Y:S05]  /*6240*/  @!P0 BRA `(.L_x_160) ;  /* 0x0000000000288947 */ /* 0x01efea0003800000 */
        /* <DEDUP_REMOVED lines=10> */
.L_x_160:
[-CC-:B------:R-:W-:Y:S01]  /*62f0*/  SHF.R.U64 R101, R8, R0.reuse, R9.reuse ;  /* 0x0000000008657219 */ /* 0x180fe20000001209 */
[----:B------:R-:W0:Y:S01]  /*6300*/  LDC.64 R26, c[0x0][0x640] ;  /* 0x00019000ff1a7b82 */ /* 0x000e220000000a00 */
[----:B------:R-:W-:Y:S01]  /*6310*/  SHF.R.U32.HI R0, RZ, R0, R9 ;  /* 0x00000000ff007219 */ /* 0x000fe20000011609 */
[----:B------:R-:W-:Y:S01]  /*6320*/  ULDC UR4, c[0x0][0x150] ;  /* 0x0000540000047ab9 */ /* 0x000fe20000000800 */
[----:B------:R-:W-:Y:S02]  /*6330*/  IADD3 R3, P0, RZ, -R101, RZ ;  /* 0x80000065ff037210 */ /* 0x000fe40007f1e0ff */
[----:B------:R-:W-:-:S03]  /*6340*/  I2FP.F32.U32 R7, R12 ;  /* 0x0000000c00077245 */ /* 0x000fc60000201000 */
[----:B------:R-:W1:Y:S01]  /*6350*/  LDC R6, c[0x0][0x618] ;  /* 0x00018600ff067b82 */ /* 0x000e620000000800 */
[----:B------:R-:W-:Y:S02]  /*6360*/  IMAD.X R5, RZ, RZ, ~R0, P0 ;  /* 0x000000ffff057224 */ /* 0x000fe400000e0e00 */
[----:B------:R-:W-:Y:S01]  /*6370*/  FMUL R7, R7, UR4 ;  /* 0x0000000407077c20 */ /* 0x000fe20008400000 */
[----:B------:R-:W-:Y:S01]  /*6380*/  ULDC UR4, c[0x0][0x154] ;  /* 0x0000550000047ab9 */ /* 0x000fe20000000800 */
[-C--:B------:R-:W-:Y:S02]  /*6390*/  IMAD R0, R5, R14.reuse, RZ ;  /* 0x0000000e05007224 */ /* 0x080fe400078e02ff */
[C---:B------:R-:W-:Y:S01]  /*63a0*/  IMAD.WIDE.U32 R4, R3.reuse, R14, R16 ;  /* 0x0000000e03047225 */ /* 0x040fe200078e0010 */
[----:B------:R-:W2:Y:S01]  /*63b0*/  LDC R8, c[0x0][0x608] ;  /* 0x00018200ff087b82 */ /* 0x000ea20000000800 */
[----:B------:R-:W3:Y:S02]  /*63c0*/  F2I.U32.TRUNC.NTZ R7, R7 ;  /* 0x0000000700077305 */ /* 0x000ee4000020f000 */
[----:B------:R-:W-:Y:S01]  /*63d0*/  IMAD R3, R3, R15, R0 ;  /* 0x0000000f03037224 */ /* 0x000fe200078e0200 */
[----:B------:R-:W-:-:S03]  /*63e0*/  I2FP.F32.U32 R0, R20 ;  /* 0x0000001400007245 */ /* 0x000fc60000201000 */
[----:B------:R-:W-:Y:S01]  /*63f0*/  IMAD.IADD R3, R5, 0x1, R3 ;  /* 0x0000000105037824 */ /* 0x000fe200078e0203 */
[----:B------:R-:W4:Y:S01]  /*6400*/  LDC R11, c[0x0][0x658] ;  /* 0x00019600ff0b7b82 */ /* 0x000f220000000800 */
[----:B0-----:R-:W-:-:S04]  /*6410*/  ISETP.NE.U32.AND P0, PT, R26, RZ, PT ;  /* 0x000000ff1a00720c */ /* 0x001fc80003f05070 */
[----:B------:R-:W-:-:S03]  /*6420*/  ISETP.NE.AND.EX P0, PT, R27, RZ, PT, P0 ;  /* 0x000000ff1b00720c */ /* 0x000fc60003f05300 */
[----:B------:R-:W0:Y:S01]  /*6430*/  LDC R9, c[0x0][0x144] ;  /* 0x00005100ff097b82 */ /* 0x000e220000000800 */
[-C--:B-1----:R-:W-:Y:S01]  /*6440*/  SHF.R.U64 R10, R4, R6.reuse, R3 ;  /* 0x00000006040a7219 */ /* 0x082fe20000001203 */
[----:B---3--:R-:W-:Y:S01]  /*6450*/  IMAD.MOV R7, RZ, RZ, -R7 ;  /* 0x000000ffff077224 */ /* 0x008fe200078e0a07 */
[----:B------:R-:W-:Y:S01]  /*6460*/  SHF.R.U32.HI R3, RZ, R6, R3 ;  /* 0x00000006ff037219 */ /* 0x000fe20000011603 */
[----:B------:R-:W-:-:S04]  /*6470*/  FMUL R6, R0, UR4 ;  /* 0x0000000400067c20 */ /* 0x000fc80008400000 */
[----:B------:R-:W1:Y:S01]  /*6480*/  LDC R21, c[0x0][0x148] ;  /* 0x00005200ff157b82 */ /* 0x000e620000000800 */
[----:B------:R3:W0:Y:S01]  /*6490*/  F2I.U32.TRUNC.NTZ R14, R6 ;  /* 0x00000006000e7305 */ /* 0x000622000020f000 */
[-CC-:B--2---:R-:W-:Y:S02]  /*64a0*/  SHF.R.U64 R13, R10, R8.reuse, R3.reuse ;  /* 0x000000080a0d7219 */ /* 0x184fe40000001203 */
[----:B------:R-:W-:-:S04]  /*64b0*/  SHF.R.U32.HI R0, RZ, R8, R3 ;  /* 0x00000008ff007219 */ /* 0x000fc80000011603 */
[----:B-----5:R-:W2:Y:S01]  /*64c0*/  LDC R24, c[0x0][0x648] ;  /* 0x00019200ff187b82 */ /* 0x020ea20000000800 */
[-CC-:B----4-:R-:W-:Y:S02]  /*64d0*/  SHF.R.U64 R15, R13, R11.reuse, R0.reuse ;  /* 0x0000000b0d0f7219 */ /* 0x190fe40000001200 */
[----:B------:R-:W-:-:S03]  /*64e0*/  SHF.R.U32.HI R5, RZ, R11, R0 ;  /* 0x0000000bff057219 */ /* 0x000fc60000011600 */
[----:B------:R-:W-:Y:S02]  /*64f0*/  IMAD.MOV.U32 R4, RZ, RZ, R15 ;  /* 0x000000ffff047224 */ /* 0x000fe400078e000f */
[----:B------:R-:W4:Y:S01]  /*6500*/  LDC R28, c[0x0][0x638] ;  /* 0x00018e00ff1c7b82 */ /* 0x000f220000000800 */
[----:B0-----:R-:W-:-:S07]  /*6510*/  IMAD R25, R9, R7, R12 ;  /* 0x0000000709197224 */ /* 0x001fce00078e020c */
[----:B------:R-:W0:Y:S08]  /*6520*/  LDC R29, c[0x0][0x610] ;  /* 0x00018400ff1d7b82 */ /* 0x000e300000000800 */
[----:B------:R-:W0:Y:S01]  /*6530*/  LDC R30, c[0x0][0x600] ;  /* 0x00018000ff1e7b82 */ /* 0x000e220000000800 */
[----:B-123--:R-:W-:Y:S05]  /*6540*/  @!P0 BRA `(.L_x_161) ;  /* 0x0000000000288947 */ /* 0x00efea0003800000 */
[----:B------:R-:W1:Y:S02]  /*6550*/  LDC R0, c[0x0][0x64c] ;  /* 0x00019300ff007b82 */ /* 0x000e640000000800 */
[----:B-1----:R-:W-:-:S05]  /*6560*/  IADD3 R3, P0, R15, R0, RZ ;  /* 0x000000000f037210 */ /* 0x002fca0007f1e0ff */
        /* <DEDUP_REMOVED lines=8> */
.L_x_161:
[----:B------:R-:W-:Y:S01]  /*65f0*/  ISETP.NE.AND P0, PT, R2, 0x1, PT ;  /* 0x000000010200780c */ /* 0x000fe20003f05270 */
[----:B------:R-:W-:Y:S01]  /*6600*/  IMAD.MOV R14, RZ, RZ, -R14 ;  /* 0x000000ffff0e7224 */ /* 0x000fe200078e0a0e */
[----:B------:R-:W-:Y:S02]  /*6610*/  SHF.R.U64 R3, R4, R24, R5 ;  /* 0x0000001804037219 */ /* 0x000fe40000001205 */
[----:B------:R-:W-:Y:S02]  /*6620*/  LOP3.LUT R0, R13, R98, RZ, 0xc0, !PT ;  /* 0x000000620d007212 */ /* 0x000fe400078ec0ff */
[----:B------:R-:W-:Y:S01]  /*6630*/  LOP3.LUT R10, R10, R97, RZ, 0xc0, !PT ;  /* 0x000000610a0a7212 */ /* 0x000fe200078ec0ff */
[----:B------:R-:W-:Y:S02]  /*6640*/  IMAD.MOV R4, RZ, RZ, -R3 ;  /* 0x000000ffff047224 */ /* 0x000fe400078e0a03 */
[----:B------:R-:W-:Y:S02]  /*6650*/  IMAD R0, R93, R3, R0 ;  /* 0x000000035d007224 */ /* 0x000fe400078e0200 */
[----:B----4-:R-:W-:-:S02]  /*6660*/  IMAD R3, R4, R28, R15 ;  /* 0x0000001c04037224 */ /* 0x010fc400078e020f */
[----:B------:R-:W-:Y:S02]  /*6670*/  @P0 IMAD R25, R21, R14, R20 ;  /* 0x0000000e15190224 */ /* 0x000fe400078e0214 */
[----:B0-----:R-:W-:Y:S02]  /*6680*/  IMAD R5, R3, R30, R10 ;  /* 0x0000001e03057224 */ /* 0x001fe400078e020a */
[----:B------:R-:W-:Y:S02]  /*6690*/  IMAD R0, R0, R29, R25 ;  /* 0x0000001d00007224 */ /* 0x000fe400078e0219 */
[----:B------:R-:W-:-:S03]  /*66a0*/  IMAD.MOV.U32 R4, RZ, RZ, 0x1 ;  /* 0x00000001ff047424 */ /* 0x000fc600078e00ff */
[----:B------:R-:W-:Y:S02]  /*66b0*/  SEL R100, R5, R0, !P0 ;  /* 0x0000000005647207 */ /* 0x000fe40004000000 */
[----:B------:R-:W-:Y:S02]  /*66c0*/  PRMT R3, R4, 0x7610, R3 ;  /* 0x0000761004037816 */ /* 0x000fe40000000003 */
[----:B------:R-:W-:-:S07]  /*66d0*/  SEL R0, R0, R5, !P0 ;  /* 0x0000000500007207 */ /* 0x000fce0004000000 */
.L_x_159:
[----:B------:R-:W-:Y:S01]  /*66e0*/  UIADD3 UR41, UR43, UR41, URZ ;  /* 0x000000292b297290 */ /* 0x000fe2000fffe03f */
[----:B------:R-:W-:Y:S01]  /*66f0*/  LOP3.LUT P0, RZ, R3, 0xff, RZ, 0xc0, !PT ;  /* 0x000000ff03ff7812 */ /* 0x000fe2000780c0ff */
[----:B------:R-:W-:Y:S02]  /*6700*/  IMAD.MOV.U32 R103, RZ, RZ, R0 ;  /* 0x000000ffff677224 */ /* 0x000fe400078e0000 */
[----:B------:R-:W-:Y:S02]  /*6710*/  USHF.R.U32.HI UR4, URZ, 0x1, UR41 ;  /* 0x000000013f047899 */ /* 0x000fe40008011629 */
[----:B------:R-:W-:Y:S02]  /*6720*/  UISETP.GT.U32.AND UP1, UPT, UR41, 0x1, UPT ;  /* 0x000000012900788c */ /* 0x000fe4000bf24070 */
[----:B------:R-:W-:Y:S02]  /*6730*/  ULOP3.LUT UR4, UR4, 0x1, URZ, 0xc0, !UPT ;  /* 0x0000000104047892 */ /* 0x000fe4000f8ec03f */
[----:B------:R-:W-:-:S02]  /*6740*/  UISETP.LT.U32.AND UP1, UPT, UR43, 0x2, UP1 ;  /* 0x000000022b00788c */ /* 0x000fc40008f21070 */
[----:B------:R-:W-:Y:S02]  /*6750*/  UISETP.NE.U32.AND UP0, UPT, UR4, 0x1, UPT ;  /* 0x000000010400788c */ /* 0x000fe4000bf05070 */
[----:B------:R-:W-:Y:S02]  /*6760*/  USEL UR5, URZ, 0x1, !UP1 ;  /* 0x000000013f057887 */ /* 0x000fe4000c800000 */
[----:B------:R-:W-:Y:S02]  /*6770*/  UISETP.GT.U32.AND UP0, UPT, UR43, 0x1, !UP0 ;  /* 0x000000012b00788c */ /* 0x000fe4000c704070 */
[----:B------:R-:W-:Y:S02]  /*6780*/  ULOP3.LUT UR41, UR41, 0x1, URZ, 0xc0, !UPT ;  /* 0x0000000129297892 */ /* 0x000fe4000f8ec03f */
[----:B------:R-:W-:-:S04]  /*6790*/  USEL UR4, URZ, 0x1, !UP0 ;  /* 0x000000013f047887 */ /* 0x000fc8000c000000 */
[----:B------:R-:W-:Y:S01]  /*67a0*/  ULOP3.LUT UR40, UR4, UR40, UR5, 0x96, !UPT ;  /* 0x0000002804287292 */ /* 0x000fe2000f8e9605 */
[----:B------:R-:W-:Y:S11]  /*67b0*/  @P0 BRA `(.L_x_162) ;  /* 0xffffffac00200947 */ /* 0x000ff6000383ffff */
[----:B------:R-:W-:Y:S05]  /*67c0*/  EXIT ;  /* 0x000000000000794d */ /* 0x000fea0003800000 */
.L_x_7:
        /* <DEDUP_REMOVED lines=26> */
.L_x_164:
[----:B------:R-:W0:Y:S01]  /*6970*/  LDC.64 R28, c[0x0][0x640] ;  /* 0x00019000ff1c7b82 */ /* 0x000e220000000a00 */
[-CC-:B------:R-:W-:Y:S01]  /*6980*/  SHF.R.U64 R21, R14, R6.reuse, R15.reuse ;  /* 0x000000060e157219 */ /* 0x180fe2000000120f */
[----:B------:R-:W-:Y:S01]  /*6990*/  IMAD.MOV.U32 R30, RZ, RZ, 0x1 ;  /* 0x00000001ff1e7424 */ /* 0x000fe200078e00ff */
[----:B------:R-:W-:Y:S02]  /*69a0*/  SHF.R.U32.HI R6, RZ, R6, R15 ;  /* 0x00000006ff067219 */ /* 0x000fe4000001160f */
[----:B------:R-:W-:-:S03]  /*69b0*/  IADD3 R13, P0, RZ, -R21, RZ ;  /* 0x80000015ff0d7210 */ /* 0x000fc60007f1e0ff */
[----:B------:R-:W1:Y:S02]  /*69c0*/  LDC R12, c[0x0][0x618] ;  /* 0x00018600ff0c7b82 */ /* 0x000e640000000800 */
[----:B------:R-:W-:-:S04]  /*69d0*/  IMAD.X R9, RZ, RZ, ~R6, P0 ;  /* 0x000000ffff097224 */ /* 0x000fc800000e0e06 */
[-C--:B------:R-:W-:Y:S02]  /*69e0*/  IMAD R6, R9, R24.reuse, RZ ;  /* 0x0000001809067224 */ /* 0x080fe400078e02ff */
[----:B------:R-:W2:Y:S01]  /*69f0*/  LDC R14, c[0x0][0x608] ;  /* 0x00018200ff0e7b82 */ /* 0x000ea20000000800 */
[----:B------:R-:W-:-:S04]  /*6a00*/  IMAD.WIDE.U32 R8, R13, R24, R16 ;  /* 0x000000180d087225 */ /* 0x000fc800078e0010 */
[----:B------:R-:W-:-:S03]  /*6a10*/  IMAD R13, R13, R25, R6 ;  /* 0x000000190d0d7224 */ /* 0x000fc600078e0206 */
[----:B------:R-:W3:Y:S01]  /*6a20*/  LDC R27, c[0x0][0x658] ;  /* 0x00019600ff1b7b82 */ /* 0x000ee20000000800 */
[----:B------:R-:W-:Y:S01]  /*6a30*/  IMAD.IADD R9, R9, 0x1, R13 ;  /* 0x0000000109097824 */ /* 0x000fe200078e020d */
[----:B0-----:R-:W-:-:S04]  /*6a40*/  ISETP.NE.U32.AND P0, PT, R28, RZ, PT ;  /* 0x000000ff1c00720c */ /* 0x001fc80003f05070 */
[----:B------:R-:W-:Y:S02]  /*6a50*/  ISETP.NE.AND.EX P0, PT, R29, RZ, PT, P0 ;  /* 0x000000ff1d00720c */ /* 0x000fe40003f05300 */
[----:B------:R-:W0:Y:S01]  /*6a60*/  LDC R22, c[0x0][0x600] ;  /* 0x00018000ff167b82 */ /* 0x000e220000000800 */
[-CC-:B-1----:R-:W-:Y:S01]  /*6a70*/  SHF.R.U64 R10, R8, R12.reuse, R9.reuse ;  /* 0x0000000c080a7219 */ /* 0x182fe20000001209 */
[----:B------:R-:W-:Y:S01]  /*6a80*/  IMAD.MOV.U32 R8, RZ, RZ, -0x1 ;  /* 0xffffffffff087424 */ /* 0x000fe200078e00ff */
[----:B------:R-:W-:-:S05]  /*6a90*/  SHF.R.U32.HI R9, RZ, R12, R9 ;  /* 0x0000000cff097219 */ /* 0x000fca0000011609 */
[----:B------:R-:W1:Y:S01]  /*6aa0*/  LDC R24, c[0x0][0x648] ;  /* 0x00019200ff187b82 */ /* 0x000e620000000800 */
[-CC-:B--2---:R-:W-:Y:S02]  /*6ab0*/  SHF.R.U64 R23, R10, R14.reuse, R9.reuse ;  /* 0x0000000e0a177219 */ /* 0x184fe40000001209 */
[----:B------:R-:W-:-:S05]  /*6ac0*/  SHF.R.U32.HI R6, RZ, R14, R9 ;  /* 0x0000000eff067219 */ /* 0x000fca0000011609 */
[----:B------:R-:W2:Y:S01]  /*6ad0*/  LDC R26, c[0x0][0x638] ;  /* 0x00018e00ff1a7b82 */ /* 0x000ea20000000800 */
[-C--:B---3--:R-:W-:Y:S02]  /*6ae0*/  SHF.L.U32 R8, R8, R27.reuse, RZ ;  /* 0x0000001b08087219 */ /* 0x088fe400000006ff */
[-CC-:B------:R-:W-:Y:S02]  /*6af0*/  SHF.R.U64 R25, R23, R27.reuse, R6.reuse ;  /* 0x0000001b17197219 */ /* 0x180fe40000001206 */
[----:B------:R-:W-:Y:S02]  /*6b00*/  LOP3.LUT R32, RZ, R8, RZ, 0x33, !PT ;  /* 0x00000008ff207212 */ /* 0x000fe400078e33ff */
[----:B------:R-:W-:Y:S01]  /*6b10*/  SHF.R.U32.HI R9, RZ, R27, R6 ;  /* 0x0000001bff097219 */ /* 0x000fe20000011606 */
[----:B------:R-:W3:Y:S01]  /*6b20*/  LDC R31, c[0x0][0x610] ;  /* 0x00018400ff1f7b82 */ /* 0x000ee20000000800 */
[----:B------:R-:W-:Y:S01]  /*6b30*/  IMAD.MOV.U32 R8, RZ, RZ, R25 ;  /* 0x000000ffff087224 */ /* 0x000fe200078e0019 */
[----:B------:R-:W-:Y:S06]  /*6b40*/  @!P0 BRA `(.L_x_165) ;  /* 0x0000000000288947 */ /* 0x000fec0003800000 */
        /* <DEDUP_REMOVED lines=10> */
.L_x_165:
[----:B------:R-:W-:Y:S02]  /*6bf0*/  ISETP.NE.AND P0, PT, R2, 0x1, PT ;  /* 0x000000010200780c */ /* 0x000fe40003f05270 */
[----:B-1----:R-:W-:Y:S01]  /*6c00*/  SHF.R.U64 R6, R8, R24, R9 ;  /* 0x0000001808067219 */ /* 0x002fe20000001209 */
[----:B0-----:R-:W-:Y:S01]  /*6c10*/  VIADD R9, R22, 0xffffffff ;  /* 0xffffffff16097836 */ /* 0x001fe20000000000 */
[----:B------:R-:W-:Y:S02]  /*6c20*/  SHF.L.U32 R30, R30, R27, RZ ;  /* 0x0000001b1e1e7219 */ /* 0x000fe400000006ff */
[----:B------:R-:W-:Y:S01]  /*6c30*/  LOP3.LUT R5, R23, R32, RZ, 0xc0, !PT ;  /* 0x0000002017057212 */ /* 0x000fe200078ec0ff */
[----:B------:R-:W-:-:S04]  /*6c40*/  IMAD.MOV R8, RZ, RZ, -R6 ;  /* 0x000000ffff087224 */ /* 0x000fc800078e0a06 */
[----:B------:R-:W-:Y:S01]  /*6c50*/  IMAD R6, R30, R6, R5 ;  /* 0x000000061e067224 */ /* 0x000fe200078e0205 */
[----:B------:R-:W-:Y:S01]  /*6c60*/  LOP3.LUT R5, R10, R9, RZ, 0xc0, !PT ;  /* 0x000000090a057212 */ /* 0x000fe200078ec0ff */
[----:B------:R-:W-:Y:S02]  /*6c70*/  @P0 IMAD R3, R7, R20, R4 ;  /* 0x0000001407030224 */ /* 0x000fe400078e0204 */
[----:B--2---:R-:W-:Y:S02]  /*6c80*/  IMAD R4, R8, R26, R25 ;  /* 0x0000001a08047224 */ /* 0x004fe400078e0219 */
[----:B---3--:R-:W-:Y:S02]  /*6c90*/  IMAD R3, R6, R31, R3 ;  /* 0x0000001f06037224 */ /* 0x008fe400078e0203 */
[----:B------:R-:W-:Y:S02]  /*6ca0*/  IMAD R4, R4, R22, R5 ;  /* 0x0000001604047224 */ /* 0x000fe400078e0205 */
[----:B------:R-:W-:-:S02]  /*6cb0*/  IMAD.MOV.U32 R8, RZ, RZ, 0x1 ;  /* 0x00000001ff087424 */ /* 0x000fc400078e00ff */
[----:B------:R-:W-:Y:S01]  /*6cc0*/  IMAD.MOV.U32 R6, RZ, RZ, R21 ;  /* 0x000000ffff067224 */ /* 0x000fe200078e0015 */
[----:B------:R-:W-:Y:S02]  /*6cd0*/  SEL R13, R4, R3, !P0 ;  /* 0x00000003040d7207 */ /* 0x000fe40004000000 */
[----:B------:R-:W-:-:S07]  /*6ce0*/  SEL R19, R3, R4, !P0 ;  /* 0x0000000403137207 */ /* 0x000fce0004000000 */
.L_x_163:
[----:B------:R-:W-:-:S08]  /*6cf0*/  NOP ;  /* 0x0000000000007918 */ /* 0x000fd00000000000 */
[----:B------:R-:W0:-:S00]  /*6d00*/  USETMAXREG.DEALLOC.CTAPOOL 0x28 ;  /* 0x00000028000079c8 */ /* 0x000e0000080e0500 */
[----:B0-----:R-:W-:-:S13]  /*6d10*/  ISETP.NE.AND P0, PT, R0, RZ, PT ;  /* 0x000000ff0000720c */ /* 0x001fda0003f05270 */
[----:B------:R-:W-:Y:S05]  /*6d20*/  @P0 EXIT ;  /* 0x000000000000094d */ /* 0x000fea0003800000 */
[----:B------:R-:W-:Y:S01]  /*6d30*/  LOP3.LUT P0, RZ, R8, 0xff, RZ, 0xc0, !PT ;  /* 0x000000ff08ff7812 */ /* 0x000fe2000780c0ff */
[----:B------:R-:W-:Y:S02]  /*6d40*/  IMAD.MOV.U32 R10, RZ, RZ, 0x1 ;  /* 0x00000001ff0a7424 */ /* 0x000fe400078e00ff */
[----:B------:R-:W-:-:S10]  /*6d50*/  IMAD.MOV.U32 R9, RZ, RZ, RZ ;  /* 0x000000ffff097224 */ /* 0x000fd400078e00ff */
[----:B------:R-:W-:Y:S05]  /*6d60*/  @!P0 BRA `(.L_x_166) ;  /* 0x0000000c00908947 */ /* 0x000fea0003800000 */
[----:B------:R-:W0:Y:S01]  /*6d70*/  LDC R0, c[0x0][0x28c] ;  /* 0x0000a300ff007b82 */ /* 0x000e220000000800 */
[----:B------:R-:W-:Y:S01]  /*6d80*/  UMOV UR7, 0x1 ;  /* 0x0000000100077882 */ /* 0x000fe20000000000 */
[----:B------:R-:W-:Y:S01]  /*6d90*/  ULDC UR14, c[0x0][0x658] ;  /* 0x00019600000e7ab9 */ /* 0x000fe20000000800 */
[----:B------:R-:W-:Y:S01]  /*6da0*/  UMOV UR6, 0xffffffff ;  /* 0xffffffff00067882 */ /* 0x000fe20000000000 */
[----:B------:R-:W-:Y:S01]  /*6db0*/  BSSY B0, `(.L_x_166) ;  /* 0x00000df000007945 */ /* 0x000fe20003800000 */
[----:B------:R-:W-:Y:S01]  /*6dc0*/  USHF.L.U32 UR6, UR6, UR14, URZ ;  /* 0x0000000e06067299 */ /* 0x000fe2000800063f */
[----:B------:R-:W-:Y:S01]  /*6dd0*/  LOP3.LUT R12, R18, 0x2, RZ, 0xfc, !PT ;  /* 0x00000002120c7812 */ /* 0x000fe200078efcff */
[----:B------:R-:W-:Y:S01]  /*6de0*/  IMAD.MOV.U32 R10, RZ, RZ, 0x1 ;  /* 0x00000001ff0a7424 */ /* 0x000fe200078e00ff */
[----:B------:R-:W1:Y:S01]  /*6df0*/  S2UR UR5, SR_CgaCtaId ;  /* 0x00000000000579c3 */ /* 0x000e620000008800 */
[----:B------:R-:W-:Y:S01]  /*6e00*/  IMAD.MOV.U32 R9, RZ, RZ, RZ ;  /* 0x000000ffff097224 */ /* 0x000fe200078e00ff */
[----:B------:R-:W-:Y:S01]  /*6e10*/  ULDC UR13, c[0x0][0x600] ;  /* 0x00018000000d7ab9 */ /* 0x000fe20000000800 */
[----:B------:R-:W-:Y:S01]  /*6e20*/  UMOV UR23, 0x55 ;  /* 0x0000005500177882 */ /* 0x000fe20000000000 */
[----:B------:R-:W-:-:S02]  /*6e30*/  UIADD3 UR13, UR13, -0x1, URZ ;  /* 0xffffffff0d0d7890 */ /* 0x000fc4000fffe03f */
[----:B------:R-:W-:Y:S02]  /*6e40*/  USHF.L.U32 UR14, UR7, UR14, URZ ;  /* 0x0000000e070e7299 */ /* 0x000fe4000800063f */
[----:B------:R-:W-:Y:S01]  /*6e50*/  ULOP3.LUT UR21, URZ, UR6, URZ, 0x33, !UPT ;  /* 0x000000063f157292 */ /* 0x000fe2000f8e333f */
[----:B------:R-:W-:Y:S01]  /*6e60*/  ULDC.64 UR30, c[0x0][0x198] ;  /* 0x00006600001e7ab9 */ /* 0x000fe20000000a00 */
[----:B0-----:R-:W-:-:S05]  /*6e70*/  VIADD R0, R0, 0x3f ;  /* 0x0000003f00007836 */ /* 0x001fca0000000000 */
[----:B------:R-:W-:Y:S01]  /*6e80*/  SHF.R.S32.HI R3, RZ, 0x1f, R0 ;  /* 0x0000001fff037819 */ /* 0x000fe20000011400 */
[----:B-1----:R-:W-:-:S03]  /*6e90*/  ULOP3.LUT UR4, UR5, 0x1, URZ, 0xc0, !UPT ;  /* 0x0000000105047892 */ /* 0x002fc6000f8ec03f */
[----:B------:R-:W-:Y:S01]  /*6ea0*/  LEA.HI R3, R3, R0, RZ, 0x6 ;  /* 0x0000000003037211 */ /* 0x000fe200078f30ff */
[----:B------:R-:W-:Y:S01]  /*6eb0*/  USHF.R.U32.HI UR34, URZ, 0x1, UR5 ;  /* 0x000000013f227899 */ /* 0x000fe20008011605 */
[----:B------:R-:W-:Y:S01]  /*6ec0*/  IMAD.MOV.U32 R0, RZ, RZ, 0x1 ;  /* 0x00000001ff007424 */ /* 0x000fe200078e00ff */
[----:B------:R-:W-:Y:S01]  /*6ed0*/  USHF.L.U32 UR15, UR5, 0x6, URZ ;  /* 0x00000006050f7899 */ /* 0x000fe2000800063f */
[--C-:B------:R-:W-:Y:S01]  /*6ee0*/  SHF.R.S32.HI R8, RZ, 0x6, R3.reuse ;  /* 0x00000006ff087819 */ /* 0x100fe20000011403 */
[----:B------:R-:W-:Y:S02]  /*6ef0*/  USHF.L.U32 UR35, UR5, 0xc, URZ ;  /* 0x0000000c05237899 */ /* 0x000fe4000800063f */
[----:B------:R-:W-:Y:S01]  /*6f00*/  ULOP3.LUT UR5, UR5, 0xfffffffe, URZ, 0xc0, !UPT ;  /* 0xfffffffe05057892 */ /* 0x000fe2000f8ec03f */
[----:B------:R-:W-:Y:S01]  /*6f10*/  PRMT R3, R0, 0x7610, R3 ;  /* 0x0000761000037816 */ /* 0x000fe20000000003 */
[----:B------:R-:W-:Y:S01]  /*6f20*/  UISETP.GT.U32.AND UP0, UPT, UR4, 0xffff, UPT ;  /* 0x0000ffff0400788c */ /* 0x000fe2000bf04070 */
[----:B------:R-:W-:Y:S01]  /*6f30*/  VIADD R0, R8, 0x1 ;  /* 0x0000000108007836 */ /* 0x000fe20000000000 */
[----:B------:R-:W-:-:S02]  /*6f40*/  USHF.L.U32 UR22, UR7, UR5, URZ ;  /* 0x0000000507167299 */ /* 0x000fc4000800063f */
[----:B------:R-:W-:Y:S02]  /*6f50*/  ULOP3.LUT UR5, UR5, 0x1, URZ, 0xfc, !UPT ;  /* 0x0000000105057892 */ /* 0x000fe4000f8efc3f */
[----:B------:R-:W-:Y:S02]  /*6f60*/  USEL UR4, UR4, 0xffff, !UP0 ;  /* 0x0000ffff04047887 */ /* 0x000fe4000c000000 */
[----:B------:R-:W-:Y:S02]  /*6f70*/  USHF.L.U32 UR5, UR7, UR5, URZ ;  /* 0x0000000507057299 */ /* 0x000fe4000800063f */
[----:B------:R-:W-:Y:S02]  /*6f80*/  ULOP3.LUT UR4, UR4, 0xffff, URZ, 0xc0, !UPT ;  /* 0x0000ffff04047892 */ /* 0x000fe4000f8ec03f */
[----:B------:R-:W-:Y:S02]  /*6f90*/  USHF.L.U32 UR38, UR34, 0x4, URZ ;  /* 0x0000000422267899 */ /* 0x000fe4000800063f */
[----:B------:R-:W-:-:S02]  /*6fa0*/  ULOP3.LUT UR15, UR15, 0x40, URZ, 0xc0, !UPT ;  /* 0x000000400f0f7892 */ /* 0x000fc4000f8ec03f */
[----:B------:R-:W-:Y:S02]  /*6fb0*/  ULOP3.LUT UR22, UR22, UR5, URZ, 0xfc, !UPT ;  /* 0x0000000516167292 */ /* 0x000fe4000f8efc3f */
[----:B------:R-:W-:-:S12]  /*6fc0*/  USHF.L.U32 UR23, UR23, UR4, URZ ;  /* 0x0000000417177299 */ /* 0x000fd8000800063f */
.L_x_177:
[----:B------:R-:W-:-:S03]  /*6fd0*/  UMOV UR4, 0xffffffff ;  /* 0xffffffff00047882 */ /* 0x000fc60000000000 */
[----:B------:R-:W-:Y:S05]  /*6fe0*/  BRA.DIV UR4, `(.L_x_167) ;  /* 0x0000000e04907947 */ /* 0x000fea000b800000 */
[----:B------:R-:W-:-:S13]  /*6ff0*/  ELECT P6, URZ, PT ;  /* 0x00000000003f782f */ /* 0x000fda00038c0000 */
.L_x_186:
[----:B------:R-:W-:Y:S04]  /*7000*/  BSSY B1, `(.L_x_168) ;  /* 0x0000046000017945 */ /* 0x000fe80003800000 */
[----:B------:R-:W-:Y:S05]  /*7010*/  @!P6 BRA `(.L_x_169) ;  /* 0x000000040010e947 */ /* 0x000fea0003800000 */
[----:B------:R-:W0:Y:S02]  /*7020*/  LDC R4, c[0x0][0x28c] ;  /* 0x0000a300ff047b82 */ /* 0x000e240000000800 */
[----:B0-----:R-:W-:-:S13]  /*7030*/  ISETP.GE.AND P0, PT, R4, 0x1, PT ;  /* 0x000000010400780c */ /* 0x001fda0003f06270 */
[----:B------:R-:W-:Y:S05]  /*7040*/  @!P0 BRA `(.L_x_169) ;  /* 0x0000000400048947 */ /* 0x000fea0003800000 */
[----:B------:R-:W-:Y:S01]  /*7050*/  IMAD.SHL.U32 R19, R19, 0x80, RZ ;  /* 0x0000008013137824 */ /* 0x000fe200078e00ff */
[----:B------:R-:W-:Y:S01]  /*7060*/  LEA R15, R13, UR15, 0x7 ;  /* 0x0000000f0d0f7c11 */ /* 0x000fe2000f8e38ff */
[----:B------:R-:W-:Y:S02]  /*7070*/  IMAD.MOV.U32 R21, RZ, RZ, RZ ;  /* 0x000000ffff157224 */ /* 0x000fe400078e00ff */
[----:B------:R-:W-:Y:S02]  /*7080*/  IMAD.U32 R23, RZ, RZ, UR38 ;  /* 0x00000026ff177e24 */ /* 0x000fe4000f8e00ff */
[----:B------:R-:W-:Y:S02]  /*7090*/  IMAD.MOV.U32 R4, RZ, RZ, R0 ;  /* 0x000000ffff047224 */ /* 0x000fe400078e0000 */
[----:B------:R-:W-:Y:S02]  /*70a0*/  IMAD.MOV.U32 R5, RZ, RZ, R10 ;  /* 0x000000ffff057224 */ /* 0x000fe400078e000a */
[----:B------:R-:W-:-:S02]  /*70b0*/  IMAD.MOV.U32 R7, RZ, RZ, R9 ;  /* 0x000000ffff077224 */ /* 0x000fc400078e0009 */
[----:B------:R-:W-:-:S07]  /*70c0*/  VIADD R24, R19, 0x40 ;  /* 0x0000004013187836 */ /* 0x000fce0000000000 */
.L_x_172:
[----:B------:R-:W0:Y:S01]  /*70d0*/  S2R R14, SR_CgaCtaId ;  /* 0x00000000000e7919 */ /* 0x000e220000008800 */
[----:B------:R-:W-:Y:S02]  /*70e0*/  MOV R13, 0x400 ;  /* 0x00000400000d7802 */ /* 0x000fe40000000f00 */
[----:B------:R-:W-:Y:S02]  /*70f0*/  ISETP.NE.AND P1, PT, R11, RZ, PT ;  /* 0x000000ff0b00720c */ /* 0x000fe40003f25270 */
[----:B0-----:R-:W-:Y:S02]  /*7100*/  LEA R22, R14, R13, 0x18 ;  /* 0x0000000d0e167211 */ /* 0x001fe400078ec0ff */
[----:B------:R-:W-:-:S09]  /*7110*/  SHF.L.U32 R13, R5, 0x1f, RZ ;  /* 0x0000001f050d7819 */ /* 0x000fd200000006ff */
[----:B------:R-:W0:Y:S01]  /*7120*/  @!P1 LDC R14, c[0x0][0x500] ;  /* 0x00014000ff0e9b82 */ /* 0x000e220000000800 */
[----:B------:R-:W-:-:S04]  /*7130*/  IMAD R20, R7, 0x8, R22 ;  /* 0x0000000807147824 */ /* 0x000fc800078e0216 */
[----:B------:R-:W1:Y:S02]  /*7140*/  SYNCS.PHASECHK.TRANS64.TRYWAIT P0, [R20+URZ+0x10], R13 ;  /* 0x0000100d140075a7 */ /* 0x000e64000800017f */
[----:B-1----:R-:W-:Y:S05]  /*7150*/  @!P0 BRA `(.L_x_170) ;  /* 0x0000000c00548947 */ /* 0x002fea0003800000 */
.L_x_187:
[----:B-1----:R-:W-:Y:S01]  /*7160*/  PRMT R13, R12, 0x9910, RZ ;  /* 0x000099100c0d7816 */ /* 0x002fe200000000ff */
[----:B0-----:R0:W-:Y:S03]  /*7170*/  @!P1 SYNCS.ARRIVE.TRANS64 RZ, [R20+URZ], R14 ;  /* 0x0000000e14ff99a7 */ /* 0x0011e6000800003f */
[----:B------:R-:W-:-:S13]  /*7180*/  ISETP.NE.AND P0, PT, R13, 0x2, PT ;  /* 0x000000020d00780c */ /* 0x000fda0003f05270 */
[----:B0-----:R-:W-:Y:S05]  /*7190*/  @P0 BRA `(.L_x_171) ;  /* 0x0000000000040947 */ /* 0x001fea0003800000 */
[----:B------:R-:W-:Y:S01]  /*71a0*/  BPT.TRAP 0x1 ;  /* 0x000000040000795c */ /* 0x000fe20000300000 */
.L_x_171:
[----:B------:R-:W-:Y:S01]  /*71b0*/  R2UR UR8, R7 ;  /* 0x00000000070872ca */ /* 0x000fe200000e0000 */
[----:B------:R-:W-:Y:S01]  /*71c0*/  UIADD3 UR6, UP0, UR30, 0xf0, URZ ;  /* 0x000000f01e067890 */ /* 0x000fe2000ff1e03f */
[----:B------:R-:W-:Y:S01]  /*71d0*/  R2UR UR12, R22 ;  /* 0x00000000160c72ca */ /* 0x000fe200000e0000 */
[----:B------:R-:W-:Y:S01]  /*71e0*/  UPRMT UR29, URZ, 0x5410, UR23 ;  /* 0x000054103f1d7896 */ /* 0x000fe20008000017 */
[----:B------:R-:W-:Y:S01]  /*71f0*/  R2UR UR25, R20 ;  /* 0x00000000141972ca */ /* 0x000fe200000e0000 */
[----:B------:R-:W-:Y:S01]  /*7200*/  UIADD3.X UR7, URZ, UR31, URZ, UP0, !UPT ;  /* 0x0000001f3f077290 */ /* 0x000fe200087fe43f */
[----:B------:R-:W-:Y:S01]  /*7210*/  R2UR UR27, R23 ;  /* 0x00000000171b72ca */ /* 0x000fe200000e0000 */
[----:B------:R-:W-:Y:S01]  /*7220*/  VIADD R4, R4, 0xffffffff ;  /* 0xffffffff04047836 */ /* 0x000fe20000000000 */
[----:B------:R-:W-:Y:S01]  /*7230*/  R2UR UR28, R6 ;  /* 0x00000000061c72ca */ /* 0x000fe200000e0000 */
[----:B------:R-:W-:Y:S01]  /*7240*/  UMOV UR4, 0x0 ;  /* 0x0000000000047882 */ /* 0x000fe20000000000 */
[----:B------:R-:W-:Y:S01]  /*7250*/  R2UR UR26, R19 ;  /* 0x00000000131a72ca */ /* 0x000fe200000e0000 */
[----:B------:R-:W-:Y:S01]  /*7260*/  UMOV UR5, 0x10000000 ;  /* 0x1000000000057882 */ /* 0x000fe20000000000 */
[----:B------:R-:W-:Y:S01]  /*7270*/  R2UR UR18, R24 ;  /* 0x00000000181272ca */ /* 0x000fe200000e0000 */
[----:B------:R-:W-:Y:S01]  /*7280*/  USHF.L.U32 UR8, UR8, 0xd, URZ ;  /* 0x0000000d08087899 */ /* 0x000fe2000800063f */
[----:B------:R-:W-:Y:S01]  /*7290*/  R2UR UR10, R21 ;  /* 0x00000000150a72ca */ /* 0x000fe200000e0000 */
[----:B------:R-:W-:Y:S01]  /*72a0*/  UIADD3 UR32, UP1, UR30, 0x1f0, URZ ;  /* 0x000001f01e207890 */ /* 0x000fe2000ff3e03f */
[----:B------:R-:W-:Y:S01]  /*72b0*/  R2UR UR11, R15 ;  /* 0x000000000f0b72ca */ /* 0x000fe200000e0000 */
[----:B------:R-:W-:Y:S01]  /*72c0*/  ULEA UR9, UR34, UR8, 0xa ;  /* 0x0000000822097291 */ /* 0x000fe2000f8e503f */
[----:B------:R-:W-:Y:S01]  /*72d0*/  ISETP.GT.AND P1, PT, R4, 0x1, PT ;  /* 0x000000010400780c */ /* 0x000fe20003f24270 */
[----:B------:R-:W-:Y:S01]  /*72e0*/  ULOP3.LUT UR8, UR8, 0x1000, UR35, 0xf8, !UPT ;  /* 0x0000100008087892 */ /* 0x000fe2000f8ef823 */
[----:B------:R-:W-:Y:S01]  /*72f0*/  VIADD R7, R7, 0x1 ;  /* 0x0000000107077836 */ /* 0x000fe20000000000 */
[----:B------:R-:W-:Y:S01]  /*7300*/  ULEA UR9, UR9, UR12, 0x1 ;  /* 0x0000000c09097291 */ /* 0x000fe2000f8e083f */
[----:B------:R-:W-:Y:S01]  /*7310*/  VIADD R21, R21, 0x40 ;  /* 0x0000004015157836 */ /* 0x000fe20000000000 */
[----:B------:R-:W-:Y:S01]  /*7320*/  ULEA UR8, UR8, UR12, 0x1 ;  /* 0x0000000c08087291 */ /* 0x000fe2000f8e083f */
[----:B------:R-:W-:Y:S01]  /*7330*/  VIADD R23, R23, 0x40 ;  /* 0x0000004017177836 */ /* 0x000fe20000000000 */
[----:B------:R-:W-:Y:S01]  /*7340*/  UIADD3 UR24, UR9, 0x100, URZ ;  /* 0x0000010009187890 */ /* 0x000fe2000fffe03f */
[----:B------:R-:W-:Y:S01]  /*7350*/  ISETP.NE.AND P0, PT, R7, 0x2, PT ;  /* 0x000000020700780c */ /* 0x000fe20003f05270 */
[----:B------:R-:W-:Y:S01]  /*7360*/  UIADD3 UR16, UR9, 0x2100, URZ ;  /* 0x0000210009107890 */ /* 0x000fe2000fffe03f */
[----:B------:R-:W-:Y:S01]  /*7370*/  UMOV UR17, UR25 ;  /* 0x0000001900117c82 */ /* 0x000fe20008000000 */
[----:B------:R-:W-:Y:S01]  /*7380*/  UMOV UR19, UR27 ;  /* 0x0000001b00137c82 */ /* 0x000fe20008000000 */
[----:B------:R-:W-:Y:S01]  /*7390*/  UMOV UR20, UR28 ;  /* 0x0000001c00147c82 */ /* 0x000fe20008000000 */
[----:B------:R-:W-:Y:S01]  /*73a0*/  UIADD3.X UR33, URZ, UR31, URZ, UP1, !UPT ;  /* 0x0000001f3f217290 */ /* 0x000fe20008ffe43f */
[----:B------:R-:W-:-:S02]  /*73b0*/  SEL R14, RZ, 0x1, P0 ;  /* 0x00000001ff0e7807 */ /* 0x000fc40000000000 */
[----:B------:R-:W-:Y:S01]  /*73c0*/  UTMALDG.3D.MULTICAST [UR24], [UR6], UR29, desc[UR4] ;  /* 0x00000418060073b4 */ /* 0x000fe2000801181d */
[----:B------:R-:W-:Y:S01]  /*73d0*/  UIADD3 UR8, UR8, 0x8100, URZ ;  /* 0x0000810008087890 */ /* 0x000fe2000fffe03f */
[----:B------:R-:W-:Y:S01]  /*73e0*/  SEL R7, R7, RZ, P0 ;  /* 0x000000ff07077207 */ /* 0x000fe20000000000 */
[----:B------:R-:W-:Y:S01]  /*73f0*/  UMOV UR9, UR25 ;  /* 0x0000001900097c82 */ /* 0x000fe20008000000 */
[----:B------:R-:W-:Y:S01]  /*7400*/  UMOV UR12, UR28 ;  /* 0x0000001c000c7c82 */ /* 0x000fe20008000000 */
[----:B------:R-:W-:Y:S01]  /*7410*/  LOP3.LUT R5, R5, R14, RZ, 0x3c, !PT ;  /* 0x0000000e05057212 */ /* 0x000fe200078e3cff */
[----:B------:R0:W-:Y:S02]  /*7420*/  UTMALDG.3D.MULTICAST [UR16], [UR6], UR29, desc[UR4] ;  /* 0x00000410060073b4 */ /* 0x0001e4000801181d */
[----:B0-----:R-:W-:-:S09]  /*7430*/  UPRMT UR6, URZ, 0x5410, UR22 ;  /* 0x000054103f067896 */ /* 0x001fd20008000016 */
[----:B------:R0:W-:Y:S02]  /*7440*/  UTMALDG.3D.MULTICAST [UR8], [UR32], UR6, desc[UR4] ;  /* 0x00000408200073b4 */ /* 0x0001e40008011806 */
[----:B0-----:R-:W-:Y:S05]  /*7450*/  @P1 BRA `(.L_x_172) ;  /* 0xfffffffc001c1947 */ /* 0x001fea000383ffff */
.L_x_169:
[----:B------:R-:W-:Y:S05]  /*7460*/  BSYNC B1 ;  /* 0x0000000000017941 */ /* 0x000fea0003800000 */
.L_x_168:
[----:B------:R-:W-:Y:S01]  /*7470*/  LOP3.LUT P1, RZ, R3, 0xff, RZ, 0xc0, !PT ;  /* 0x000000ff03ff7812 */ /* 0x000fe2000782c0ff */
[----:B------:R-:W-:Y:S01]  /*7480*/  IMAD.IADD R9, R8, 0x1, R9 ;  /* 0x0000000108097824 */ /* 0x000fe200078e0209 */
[----:B------:R-:W-:Y:S01]  /*7490*/  IADD3 R16, P2, R16, UR36, RZ ;  /* 0x0000002410107c10 */ /* 0x000fe2000ff5e0ff */
[----:B------:R-:W-:Y:S01]  /*74a0*/  ULDC.64 UR4, c[0x0][0x650] ;  /* 0x0001940000047ab9 */ /* 0x000fe20000000a00 */
[----:B------:R-:W-:Y:S01]  /*74b0*/  BSSY B1, `(.L_x_173) ;  /* 0x000006c000017945 */ /* 0x000fe20003800000 */
[----:B------:R-:W-:Y:S01]  /*74c0*/  IMAD.MOV.U32 R19, RZ, RZ, -0x1 ;  /* 0xffffffffff137424 */ /* 0x000fe200078e00ff */
[----:B------:R-:W-:Y:S01]  /*74d0*/  SHF.R.U32.HI R3, RZ, 0x1, R9 ;  /* 0x00000001ff037819 */ /* 0x000fe20000011609 */
[----:B------:R-:W-:Y:S01]  /*74e0*/  IMAD.MOV.U32 R13, RZ, RZ, -0x1 ;  /* 0xffffffffff0d7424 */ /* 0x000fe200078e00ff */
[----:B------:R-:W-:Y:S01]  /*74f0*/  ISETP.GT.U32.AND P0, PT, R9, 0x1, PT ;  /* 0x000000010900780c */ /* 0x000fe20003f04070 */
[----:B------:R-:W-:Y:S01]  /*7500*/  IMAD.MOV.U32 R6, RZ, RZ, -0x1 ;  /* 0xffffffffff067424 */ /* 0x000fe200078e00ff */
[----:B------:R-:W-:-:S02]  /*7510*/  LOP3.LUT R3, R3, 0x1, RZ, 0xc0, !PT ;  /* 0x0000000103037812 */ /* 0x000fc400078ec0ff */
[----:B------:R-:W-:Y:S01]  /*7520*/  ISETP.LT.U32.AND P0, PT, R8, 0x2, P0 ;  /* 0x000000020800780c */ /* 0x000fe20000701070 */
[----:B------:R-:W0:Y:S01]  /*7530*/  @P1 S2R R5, SR_CgaCtaId ;  /* 0x0000000000051919 */ /* 0x000e220000008800 */
[----:B------:R-:W-:Y:S02]  /*7540*/  @P1 MOV R4, 0x400 ;  /* 0x0000040000041802 */ /* 0x000fe40000000f00 */
[----:B------:R-:W-:Y:S02]  /*7550*/  IADD3.X R17, R17, UR42, RZ, P2, !PT ;  /* 0x0000002a11117c10 */ /* 0x000fe400097fe4ff */
[----:B------:R-:W-:Y:S02]  /*7560*/  ISETP.GE.U32.AND P2, PT, R16, UR4, PT ;  /* 0x0000000410007c0c */ /* 0x000fe4000bf46070 */
[----:B------:R-:W-:Y:S02]  /*7570*/  LOP3.LUT R9, R9, 0x1, RZ, 0xc0, !PT ;  /* 0x0000000109097812 */ /* 0x000fe400078ec0ff */
[----:B0-----:R-:W-:-:S04]  /*7580*/  @P1 LEA R4, R5, R4, 0x18 ;  /* 0x0000000405041211 */ /* 0x001fc800078ec0ff */
[----:B------:R0:W-:Y:S01]  /*7590*/  @P1 SYNCS.ARRIVE.TRANS64.A1T0 RZ, [R4+URZ+0x38], RZ ;  /* 0x000038ff04ff19a7 */ /* 0x0001e2000810003f */
[----:B------:R-:W-:Y:S02]  /*75a0*/  ISETP.NE.U32.AND P1, PT, R3, 0x1, PT ;  /* 0x000000010300780c */ /* 0x000fe40003f25070 */
[----:B------:R-:W-:Y:S02]  /*75b0*/  SEL R3, RZ, 0x1, !P0 ;  /* 0x00000001ff037807 */ /* 0x000fe40004000000 */
[----:B------:R-:W-:Y:S02]  /*75c0*/  ISETP.GE.U32.AND.EX P0, PT, R17, UR5, PT, P2 ;  /* 0x0000000511007c0c */ /* 0x000fe4000bf06120 */
[----:B------:R-:W-:-:S04]  /*75d0*/  ISETP.GT.U32.AND P1, PT, R8, 0x1, !P1 ;  /* 0x000000010800780c */ /* 0x000fc80004f24070 */
[----:B0-----:R-:W-:-:S04]  /*75e0*/  SEL R4, RZ, 0x1, !P1 ;  /* 0x00000001ff047807 */ /* 0x001fc80004800000 */
[--C-:B------:R-:W-:Y:S02]  /*75f0*/  LOP3.LUT R10, R4, R10, R3.reuse, 0x96, !PT ;  /* 0x0000000a040a7212 */ /* 0x100fe400078e9603 */
[----:B------:R-:W-:Y:S02]  /*7600*/  PRMT R4, RZ, 0x7610, R4 ;  /* 0x00007610ff047816 */ /* 0x000fe40000000004 */
[----:B------:R-:W-:Y:S01]  /*7610*/  PRMT R3, RZ, 0x7610, R3 ;  /* 0x00007610ff037816 */ /* 0x000fe20000000003 */
[----:B------:R-:W-:Y:S06]  /*7620*/  @P0 BRA `(.L_x_174) ;  /* 0x0000000400500947 */ /* 0x000fec0003800000 */
[----:B------:R-:W0:Y:S01]  /*7630*/  S2R R15, SR_CTAID.X ;  /* 0x00000000000f7919 */ /* 0x000e220000002500 */
[----:B------:R-:W-:Y:S01]  /*7640*/  ULDC.64 UR4, c[0x0][0x628] ;  /* 0x00018a0000047ab9 */ /* 0x000fe20000000a00 */
[----:B------:R-:W1:Y:S01]  /*7650*/  LDC R20, c[0x0][0x144] ;  /* 0x00005100ff147b82 */ /* 0x000e620000000800 */
[----:B------:R-:W-:Y:S01]  /*7660*/  ISETP.NE.U32.AND P0, PT, RZ, UR4, PT ;  /* 0x00000004ff007c0c */ /* 0x000fe2000bf05070 */
[----:B------:R-:W2:Y:S01]  /*7670*/  S2R R13, SR_CTAID.Y ;  /* 0x00000000000d7919 */ /* 0x000ea20000002600 */
[----:B------:R-:W-:Y:S01]  /*7680*/  ULDC UR6, c[0x0][0x150] ;  /* 0x0000540000067ab9 */ /* 0x000fe20000000800 */
[----:B------:R-:W-:Y:S01]  /*7690*/  ULDC UR7, c[0x0][0x630] ;  /* 0x00018c0000077ab9 */ /* 0x000fe20000000800 */
[----:B------:R-:W-:Y:S01]  /*76a0*/  ISETP.NE.AND.EX P0, PT, RZ, UR5, PT, P0 ;  /* 0x00000005ff007c0c */ /* 0x000fe2000bf05300 */
[----:B------:R-:W-:Y:S01]  /*76b0*/  IMAD.MOV.U32 R4, RZ, RZ, R16 ;  /* 0x000000ffff047224 */ /* 0x000fe200078e0010 */
[----:B0-----:R-:W-:-:S05]  /*76c0*/  I2FP.F32.U32 R5, R15 ;  /* 0x0000000f00057245 */ /* 0x001fca0000201000 */
[----:B------:R-:W-:Y:S01]  /*76d0*/  FMUL R21, R5, UR6 ;  /* 0x0000000605157c20 */ /* 0x000fe20008400000 */
[----:B------:R-:W-:-:S05]  /*76e0*/  IMAD.MOV.U32 R5, RZ, RZ, R17 ;  /* 0x000000ffff057224 */ /* 0x000fca00078e0011 */
[----:B--2---:R-:W-:Y:S05]  /*76f0*/  @!P0 BRA `(.L_x_175) ;  /* 0x0000000000288947 */ /* 0x004fea0003800000 */
[----:B------:R-:W-:Y:S02]  /*7700*/  ULDC UR6, c[0x0][0x634] ;  /* 0x00018d0000067ab9 */ /* 0x000fe40000000800 */
[----:B------:R-:W-:-:S05]  /*7710*/  IADD3 R5, P0, R16, UR6, RZ ;  /* 0x0000000610057c10 */ /* 0x000fca000ff1e0ff */
[----:B------:R-:W-:-:S04]  /*7720*/  IMAD.X R19, RZ, RZ, R17, P0 ;  /* 0x000000ffff137224 */ /* 0x000fc800000e0611 */
[----:B------:R-:W-:-:S04]  /*7730*/  IMAD.WIDE.U32 R6, R19, UR4, RZ ;  /* 0x0000000413067c25 */ /* 0x000fc8000f8e00ff */
[----:B------:R-:W-:-:S04]  /*7740*/  IMAD.WIDE.U32 R6, P0, R5, UR5, R6 ;  /* 0x0000000505067c25 */ /* 0x000fc8000f800006 */
[----:B------:R-:W-:-:S04]  /*7750*/  IMAD.WIDE.U32 R4, R5, UR4, RZ ;  /* 0x0000000405047c25 */ /* 0x000fc8000f8e00ff */
[----:B------:R-:W-:Y:S01]  /*7760*/  IMAD.MOV.U32 R4, RZ, RZ, R7 ;  /* 0x000000ffff047224 */ /* 0x000fe200078e0007 */
[----:B------:R-:W-:Y:S01]  /*7770*/  IADD3 RZ, P1, R5, R6, RZ ;  /* 0x0000000605ff7210 */ /* 0x000fe20007f3e0ff */
[----:B------:R-:W-:-:S04]  /*7780*/  IMAD.X R5, RZ, RZ, RZ, P0 ;  /* 0x000000ffff057224 */ /* 0x000fc800000e06ff */
[----:B------:R-:W-:-:S08]  /*7790*/  IMAD.WIDE.U32.X R4, R19, UR5, R4, P1 ;  /* 0x0000000513047c25 */ /* 0x000fd000088e0404 */
.L_x_175:
[--C-:B------:R-:W-:Y:S01]  /*77a0*/  SHF.R.U64 R14, R4, UR7, R5.reuse ;  /* 0x00000007040e7c19 */ /* 0x100fe20008001205 */
[----:B------:R-:W0:Y:S01]  /*77b0*/  F2I.U32.TRUNC.NTZ R21, R21 ;  /* 0x0000001500157305 */ /* 0x000e22000020f000 */
[----:B------:R-:W-:Y:S01]  /*77c0*/  SHF.R.U32.HI R4, RZ, UR7, R5 ;  /* 0x00000007ff047c19 */ /* 0x000fe20008011605 */
[----:B------:R-:W-:Y:S01]  /*77d0*/  ULDC.64 UR4, c[0x0][0x620] ;  /* 0x0001880000047ab9 */ /* 0x000fe20000000a00 */
[----:B------:R-:W-:Y:S01]  /*77e0*/  IADD3 R7, P0, RZ, -R14, RZ ;  /* 0x8000000eff077210 */ /* 0x000fe20007f1e0ff */
[----:B------:R-:W-:Y:S01]  /*77f0*/  ULDC.64 UR6, c[0x0][0x640] ;  /* 0x0001900000067ab9 */ /* 0x000fe20000000a00 */
[----:B------:R-:W2:Y:S03]  /*7800*/  LDC R22, c[0x0][0x148] ;  /* 0x00005200ff167b82 */ /* 0x000ea60000000800 */
[----:B------:R-:W-:Y:S01]  /*7810*/  IMAD.X R4, RZ, RZ, ~R4, P0 ;  /* 0x000000ffff047224 */ /* 0x000fe200000e0e04 */
[----:B------:R-:W-:-:S03]  /*7820*/  ISETP.NE.U32.AND P0, PT, RZ, UR6, PT ;  /* 0x00000006ff007c0c */ /* 0x000fc6000bf05070 */
[----:B------:R-:W-:Y:S01]  /*7830*/  IMAD R6, R4, UR4, RZ ;  /* 0x0000000404067c24 */ /* 0x000fe2000f8e02ff */
[----:B------:R-:W-:Y:S01]  /*7840*/  ISETP.NE.AND.EX P0, PT, RZ, UR7, PT, P0 ;  /* 0x00000007ff007c0c */ /* 0x000fe2000bf05300 */
[----:B------:R-:W-:Y:S01]  /*7850*/  IMAD.WIDE.U32 R4, R7, UR4, R16 ;  /* 0x0000000407047c25 */ /* 0x000fe2000f8e0010 */
[----:B------:R-:W-:-:S03]  /*7860*/  ULDC UR4, c[0x0][0x618] ;  /* 0x0001860000047ab9 */ /* 0x000fc60000000800 */
[----:B------:R-:W-:Y:S01]  /*7870*/  IMAD R7, R7, UR5, R6 ;  /* 0x0000000507077c24 */ /* 0x000fe2000f8e0206 */
[----:B------:R-:W-:Y:S01]  /*7880*/  ULDC UR5, c[0x0][0x154] ;  /* 0x0000550000057ab9 */ /* 0x000fe20000000800 */
[----:B0-----:R-:W-:Y:S02]  /*7890*/  IMAD.MOV R6, RZ, RZ, -R21 ;  /* 0x000000ffff067224 */ /* 0x001fe400078e0a15 */
[----:B------:R-:W-:Y:S02]  /*78a0*/  IMAD.IADD R5, R5, 0x1, R7 ;  /* 0x0000000105057824 */ /* 0x000fe400078e0207 */
[----:B-1----:R-:W-:Y:S01]  /*78b0*/  IMAD R15, R20, R6, R15 ;  /* 0x00000006140f7224 */ /* 0x002fe200078e020f */
[----:B------:R-:W-:Y:S02]  /*78c0*/  I2FP.F32.U32 R6, R13 ;  /* 0x0000000d00067245 */ /* 0x000fe40000201000 */
[--C-:B------:R-:W-:Y:S02]  /*78d0*/  SHF.R.U64 R19, R4, UR4, R5.reuse ;  /* 0x0000000404137c19 */ /* 0x100fe40008001205 */
[----:B------:R-:W-:Y:S01]  /*78e0*/  SHF.R.U32.HI R4, RZ, UR4, R5 ;  /* 0x00000004ff047c19 */ /* 0x000fe20008011605 */
[----:B------:R-:W-:Y:S01]  /*78f0*/  FMUL R6, R6, UR5 ;  /* 0x0000000506067c20 */ /* 0x000fe20008400000 */
[----:B------:R-:W-:-:S02]  /*7900*/  ULDC UR4, c[0x0][0x608] ;  /* 0x0001820000047ab9 */ /* 0x000fc40000000800 */
[--C-:B------:R-:W-:Y:S01]  /*7910*/  SHF.R.U64 R21, R19, UR4, R4.reuse ;  /* 0x0000000413157c19 */ /* 0x100fe20008001204 */
[----:B------:R0:W1:Y:S01]  /*7920*/  F2I.U32.TRUNC.NTZ R24, R6 ;  /* 0x0000000600187305 */ /* 0x000062000020f000 */
[----:B------:R-:W-:Y:S01]  /*7930*/  SHF.R.U32.HI R4, RZ, UR4, R4 ;  /* 0x00000004ff047c19 */ /* 0x000fe20008011604 */
[----:B------:R-:W-:-:S03]  /*7940*/  ULDC UR4, c[0x0][0x658] ;  /* 0x0001960000047ab9 */ /* 0x000fc60000000800 */
[--C-:B------:R-:W-:Y:S02]  /*7950*/  SHF.R.U64 R20, R21, UR4, R4.reuse ;  /* 0x0000000415147c19 */ /* 0x100fe40008001204 */
[----:B------:R-:W-:-:S03]  /*7960*/  SHF.R.U32.HI R23, RZ, UR4, R4 ;  /* 0x00000004ff177c19 */ /* 0x000fc60008011604 */
[----:B------:R-:W-:Y:S02]  /*7970*/  IMAD.MOV.U32 R4, RZ, RZ, R20 ;  /* 0x000000ffff047224 */ /* 0x000fe400078e0014 */
[----:B------:R-:W-:Y:S01]  /*7980*/  IMAD.MOV.U32 R5, RZ, RZ, R23 ;  /* 0x000000ffff057224 */ /* 0x000fe200078e0017 */
[----:B0-----:R-:W-:Y:S06]  /*7990*/  @!P0 BRA `(.L_x_176) ;  /* 0x0000000000288947 */ /* 0x001fec0003800000 */
        /* <DEDUP_REMOVED lines=10> */
.L_x_176:
[----:B------:R-:W-:Y:S01]  /*7a40*/  ISETP.NE.AND P0, PT, R2, 0x1, PT ;  /* 0x000000010200780c */ /* 0x000fe20003f05270 */
[----:B------:R-:W-:Y:S01]  /*7a50*/  ULDC UR4, c[0x0][0x648] ;  /* 0x0001920000047ab9 */ /* 0x000fe20000000800 */
[----:B------:R-:W-:Y:S01]  /*7a60*/  LOP3.LUT R21, R21, UR21, RZ, 0xc0, !PT ;  /* 0x0000001515157c12 */ /* 0x000fe2000f8ec0ff */
[----:B-1----:R-:W-:Y:S01]  /*7a70*/  IMAD.MOV R24, RZ, RZ, -R24 ;  /* 0x000000ffff187224 */ /* 0x002fe200078e0a18 */
[----:B------:R-:W-:Y:S01]  /*7a80*/  SHF.R.U64 R4, R4, UR4, R5 ;  /* 0x0000000404047c19 */ /* 0x000fe20008001205 */
[----:B------:R-:W-:Y:S01]  /*7a90*/  ULDC UR4, c[0x0][0x638] ;  /* 0x00018e0000047ab9 */ /* 0x000fe20000000800 */
[----:B------:R-:W-:Y:S01]  /*7aa0*/  LOP3.LUT R19, R19, UR13, RZ, 0xc0, !PT ;  /* 0x0000000d13137c12 */ /* 0x000fe2000f8ec0ff */
[----:B------:R-:W-:Y:S01]  /*7ab0*/  ULDC UR5, c[0x0][0x610] ;  /* 0x0001840000057ab9 */ /* 0x000fe20000000800 */
[----:B------:R-:W-:Y:S02]  /*7ac0*/  IMAD.MOV.U32 R6, RZ, RZ, R14 ;  /* 0x000000ffff067224 */ /* 0x000fe400078e000e */
[----:B------:R-:W-:-:S02]  /*7ad0*/  IMAD.MOV R5, RZ, RZ, -R4 ;  /* 0x000000ffff057224 */ /* 0x000fc400078e0a04 */
[----:B------:R-:W-:Y:S02]  /*7ae0*/  IMAD R4, R4, UR14, R21 ;  /* 0x0000000e04047c24 */ /* 0x000fe4000f8e0215 */
[----:B--2---:R-:W-:Y:S02]  /*7af0*/  @P0 IMAD R15, R22, R24, R13 ;  /* 0x00000018160f0224 */ /* 0x004fe400078e020d */
[----:B------:R-:W-:Y:S01]  /*7b00*/  IMAD R20, R5, UR4, R20 ;  /* 0x0000000405147c24 */ /* 0x000fe2000f8e0214 */
[----:B------:R-:W-:Y:S01]  /*7b10*/  ULDC UR4, c[0x0][0x600] ;  /* 0x0001800000047ab9 */ /* 0x000fe20000000800 */
[----:B------:R-:W-:Y:S02]  /*7b20*/  IMAD R15, R4, UR5, R15 ;  /* 0x00000005040f7c24 */ /* 0x000fe4000f8e020f */
[----:B------:R-:W-:Y:S02]  /*7b30*/  IMAD R20, R20, UR4, R19 ;  /* 0x0000000414147c24 */ /* 0x000fe4000f8e0213 */
[----:B------:R-:W-:-:S03]  /*7b40*/  IMAD.MOV.U32 R4, RZ, RZ, 0x1 ;  /* 0x00000001ff047424 */ /* 0x000fc600078e00ff */
[----:B------:R-:W-:Y:S02]  /*7b50*/  SEL R13, R20, R15, !P0 ;  /* 0x0000000f140d7207 */ /* 0x000fe40004000000 */
[----:B------:R-:W-:-:S07]  /*7b60*/  SEL R19, R15, R20, !P0 ;  /* 0x000000140f137207 */ /* 0x000fce0004000000 */
.L_x_174:
[----:B------:R-:W-:Y:S05]  /*7b70*/  BSYNC B1 ;  /* 0x0000000000017941 */ /* 0x000fea0003800000 */
.L_x_173:
[----:B------:R-:W-:-:S13]  /*7b80*/  LOP3.LUT P0, RZ, R4, 0xff, RZ, 0xc0, !PT ;  /* 0x000000ff04ff7812 */ /* 0x000fda000780c0ff */
[----:B------:R-:W-:Y:S05]  /*7b90*/  @P0 BRA `(.L_x_177) ;  /* 0xfffffff4000c0947 */ /* 0x000fea000383ffff */
[----:B------:R-:W-:Y:S05]  /*7ba0*/  BSYNC B0 ;  /* 0x0000000000007941 */ /* 0x000fea0003800000 */
.L_x_166:
[----:B------:R-:W-:-:S03]  /*7bb0*/  UMOV UR4, 0xffffffff ;  /* 0xffffffff00047882 */ /* 0x000fc60000000000 */
[----:B------:R-:W-:Y:S05]  /*7bc0*/  BRA.DIV UR4, `(.L_x_178) ;  /* 0x0000000204cc7947 */ /* 0x000fea000b800000 */
[----:B------:R-:W-:-:S13]  /*7bd0*/  ELECT P6, URZ, PT ;  /* 0x00000000003f782f */ /* 0x000fda00038c0000 */
.L_x_190:
[----:B------:R-:W-:Y:S04]  /*7be0*/  BSSY B0, `(.L_x_179) ;  /* 0x0000019000007945 */ /* 0x000fe80003800000 */
[----:B------:R-:W-:Y:S05]  /*7bf0*/  @!P6 BRA `(.L_x_180) ;  /* 0x00000000005ce947 */ /* 0x000fea0003800000 */
[----:B------:R-:W-:-:S04]  /*7c00*/  LOP3.LUT R18, R18, 0x2, RZ, 0xfc, !PT ;  /* 0x0000000212127812 */ /* 0x000fc800078efcff */
[----:B------:R-:W-:-:S13]  /*7c10*/  ISETP.NE.AND P0, PT, R18, 0x3, PT ;  /* 0x000000031200780c */ /* 0x000fda0003f05270 */
[----:B------:R-:W-:Y:S05]  /*7c20*/  @!P0 BRA `(.L_x_181) ;  /* 0x0000000000048947 */ /* 0x000fea0003800000 */
[----:B------:R-:W-:Y:S01]  /*7c30*/  BPT.TRAP 0x1 ;  /* 0x000000040000795c */ /* 0x000fe20000300000 */
.L_x_181:
[----:B------:R-:W0:Y:S01]  /*7c40*/  S2R R3, SR_CgaCtaId ;  /* 0x0000000000037919 */ /* 0x000e220000008800 */
[----:B------:R-:W-:Y:S02]  /*7c50*/  MOV R0, 0x400 ;  /* 0x0000040000007802 */ /* 0x000fe40000000f00 */
[----:B------:R-:W-:Y:S02]  /*7c60*/  SHF.L.U32 R2, R10, 0x1f, RZ ;  /* 0x0000001f0a027819 */ /* 0x000fe400000006ff */
[----:B0-----:R-:W-:-:S05]  /*7c70*/  LEA R0, R3, R0, 0x18 ;  /* 0x0000000003007211 */ /* 0x001fca00078ec0ff */
[----:B------:R-:W-:-:S04]  /*7c80*/  VIADD R0, R0, 0x10 ;  /* 0x0000001000007836 */ /* 0x000fc80000000000 */
[C---:B------:R-:W-:Y:S02]  /*7c90*/  IMAD R5, R9.reuse, 0x8, R0 ;  /* 0x0000000809057824 */ /* 0x040fe400078e0200 */
[----:B------:R-:W-:Y:S02]  /*7ca0*/  VIADD R9, R9, 0x1 ;  /* 0x0000000109097836 */ /* 0x000fe40000000000 */
[----:B------:R-:W0:Y:S03]  /*7cb0*/  SYNCS.PHASECHK.TRANS64.TRYWAIT P0, [R5+URZ], R2 ;  /* 0x00000002050075a7 */ /* 0x000e26000800017f */
[----:B------:R-:W-:-:S04]  /*7cc0*/  ISETP.NE.AND P1, PT, R9, 0x2, PT ;  /* 0x000000020900780c */ /* 0x000fc80003f25270 */
[----:B------:R-:W-:Y:S02]  /*7cd0*/  SEL R3, RZ, 0x1, P1 ;  /* 0x00000001ff037807 */ /* 0x000fe40000800000 */
[----:B------:R-:W-:Y:S02]  /*7ce0*/  SEL R9, R9, RZ, P1 ;  /* 0x000000ff09097207 */ /* 0x000fe40000800000 */
[----:B------:R-:W-:Y:S01]  /*7cf0*/  LOP3.LUT R3, R10, R3, RZ, 0x3c, !PT ;  /* 0x000000030a037212 */ /* 0x000fe200078e3cff */
[----:B0-----:R-:W-:Y:S06]  /*7d00*/  @!P0 BRA `(.L_x_182) ;  /* 0x00000000009c8947 */ /* 0x001fec0003800000 */
.L_x_191:
[----:B------:R-:W-:Y:S01]  /*7d10*/  IMAD R9, R9, 0x8, R0 ;  /* 0x0000000809097824 */ /* 0x000fe200078e0200 */
[----:B------:R-:W-:-:S07]  /*7d20*/  SHF.L.U32 R0, R3, 0x1f, RZ ;  /* 0x0000001f03007819 */ /* 0x000fce00000006ff */
.L_x_183:
[----:B-1----:R1:W2:Y:S02]  /*7d30*/  SYNCS.PHASECHK.TRANS64.TRYWAIT P0, [R9+URZ], R0 ;  /* 0x00000000090075a7 */ /* 0x0022a4000800017f */
[----:B--2---:R-:W-:Y:S05]  /*7d40*/  @!P0 NANOSLEEP.SYNCS 0x989680 ;  /* 0x009896800000895d */ /* 0x004fea0003900000 */
[----:B------:R-:W2:Y:S02]  /*7d50*/  @!P0 SYNCS.PHASECHK.TRANS64 P0, [R9+URZ], R0 ;  /* 0x00000000090085a7 */ /* 0x000ea4000800007f */
[----:B--2---:R-:W-:Y:S05]  /*7d60*/  @!P0 BRA `(.L_x_183) ;  /* 0xfffffffc00f08947 */ /* 0x004fea000383ffff */
.L_x_180:
[----:B------:R-:W-:Y:S05]  /*7d70*/  BSYNC B0 ;  /* 0x0000000000007941 */ /* 0x000fea0003800000 */
.L_x_179:
[----:B------:R-:W-:Y:S05]  /*7d80*/  EXIT ;  /* 0x000000000000794d */ /* 0x000fea0003800000 */
.L_x_21:
[----:B-1----:R1:W2:Y:S02]  /*7d90*/  SYNCS.PHASECHK.TRANS64.TRYWAIT P1, [R3+URZ], R0 ;  /* 0x00000000030075a7 */ /* 0x0022a4000802017f */
[----:B--2---:R-:W-:Y:S05]  /*7da0*/  @!P1 NANOSLEEP.SYNCS 0x989680 ;  /* 0x009896800000995d */ /* 0x004fea0003900000 */
[----:B------:R-:W2:Y:S02]  /*7db0*/  @!P1 SYNCS.PHASECHK.TRANS64 P1, [R3+URZ], R0 ;  /* 0x00000000030095a7 */ /* 0x000ea4000802007f */
[----:B--2---:R-:W-:Y:S05]  /*7dc0*/  @!P1 BRA `(.L_x_21) ;  /* 0xfffffffc00f09947 */ /* 0x004fea000383ffff */
[----:B------:R-:W-:Y:S05]  /*7dd0*/  BRA `(.L_x_20) ;  /* 0xffffff9800607947 */ /* 0x000fea000383ffff */
.L_x_26:
[----:B-1----:R1:W2:Y:S02]  /*7de0*/  SYNCS.PHASECHK.TRANS64.TRYWAIT P1, [R5+URZ], R4 ;  /* 0x00000004050075a7 */ /* 0x0022a4000802017f */
[----:B--2---:R-:W-:Y:S05]  /*7df0*/  @!P1 NANOSLEEP.SYNCS 0x989680 ;  /* 0x009896800000995d */ /* 0x004fea0003900000 */
[----:B------:R-:W2:Y:S02]  /*7e00*/  @!P1 SYNCS.PHASECHK.TRANS64 P1, [R5+URZ], R4 ;  /* 0x00000004050095a7 */ /* 0x000ea4000802007f */
[----:B--2---:R-:W-:Y:S05]  /*7e10*/  @!P1 BRA `(.L_x_26) ;  /* 0xfffffffc00f09947 */ /* 0x004fea000383ffff */
[----:B------:R-:W-:Y:S05]  /*7e20*/  BRA `(.L_x_25) ;  /* 0xffffff9c003c7947 */ /* 0x000fea000383ffff */
.L_x_167:
[----:B------:R-:W-:Y:S01]  /*7e30*/  BSSY B1, `(.L_x_184) ;  /* 0x0000006000017945 */ /* 0x000fe20003800000 */
[----:B------:R-:W-:-:S07]  /*7e40*/  IMAD.MOV.U32 R15, RZ, RZ, -0x1 ;  /* 0xffffffffff0f7424 */ /* 0x000fce00078e00ff */
[----:B------:R-:W-:Y:S05]  /*7e50*/  WARPSYNC.COLLECTIVE R15, `(.L_x_185) ;  /* 0x000000000f0c7348 */ /* 0x000fea0003c00000 */
[----:B------:R-:W-:Y:S02]  /*7e60*/  ELECT P6, UR62, PT ;  /* 0x00000000003e782f */ /* 0x000fe400038c0000 */
[----:B------:R-:W-:Y:S01]  /*7e70*/  MOV R14, UR62 ;  /* 0x0000003e000e7c02 */ /* 0x000fe20008000f00 */
[----:B------:R-:W-:Y:S10]  /*7e80*/  ENDCOLLECTIVE ;  /* 0x000000000000791b */ /* 0x000ff40003800000 */
.L_x_185:
[----:B------:R-:W-:Y:S05]  /*7e90*/  BSYNC B1 ;  /* 0x0000000000017941 */ /* 0x000fea0003800000 */
.L_x_184:
[----:B------:R-:W-:Y:S05]  /*7ea0*/  BRA `(.L_x_186) ;  /* 0xfffffff000547947 */ /* 0x000fea000383ffff */
.L_x_170:
[----:B-1----:R1:W2:Y:S02]  /*7eb0*/  SYNCS.PHASECHK.TRANS64.TRYWAIT P0, [R20+URZ+0x10], R13 ;  /* 0x0000100d140075a7 */ /* 0x0022a4000800017f */
[----:B--2---:R-:W-:Y:S05]  /*7ec0*/  @!P0 NANOSLEEP.SYNCS 0x989680 ;  /* 0x009896800000895d */ /* 0x004fea0003900000 */
[----:B------:R-:W2:Y:S02]  /*7ed0*/  @!P0 SYNCS.PHASECHK.TRANS64 P0, [R20+URZ+0x10], R13 ;  /* 0x0000100d140085a7 */ /* 0x000ea4000800007f */
[----:B--2---:R-:W-:Y:S05]  /*7ee0*/  @!P0 BRA `(.L_x_170) ;  /* 0xfffffffc00f08947 */ /* 0x004fea000383ffff */
[----:B------:R-:W-:Y:S05]  /*7ef0*/  BRA `(.L_x_187) ;  /* 0xfffffff000987947 */ /* 0x000fea000383ffff */
.L_x_178:
[----:B------:R-:W-:Y:S01]  /*7f00*/  BSSY B0, `(.L_x_188) ;  /* 0x0000006000007945 */ /* 0x000fe20003800000 */
[----:B------:R-:W-:-:S07]  /*7f10*/  IMAD.MOV.U32 R15, RZ, RZ, -0x1 ;  /* 0xffffffffff0f7424 */ /* 0x000fce00078e00ff */
[----:B------:R-:W-:Y:S05]  /*7f20*/  WARPSYNC.COLLECTIVE R15, `(.L_x_189) ;  /* 0x000000000f0c7348 */ /* 0x000fea0003c00000 */
[----:B------:R-:W-:Y:S02]  /*7f30*/  ELECT P6, UR62, PT ;  /* 0x00000000003e782f */ /* 0x000fe400038c0000 */
[----:B------:R-:W-:Y:S01]  /*7f40*/  MOV R14, UR62 ;  /* 0x0000003e000e7c02 */ /* 0x000fe20008000f00 */
[----:B------:R-:W-:Y:S10]  /*7f50*/  ENDCOLLECTIVE ;  /* 0x000000000000791b */ /* 0x000ff40003800000 */
.L_x_189:
[----:B------:R-:W-:Y:S05]  /*7f60*/  BSYNC B0 ;  /* 0x0000000000007941 */ /* 0x000fea0003800000 */
.L_x_188:
[----:B------:R-:W-:Y:S05]  /*7f70*/  BRA `(.L_x_190) ;  /* 0xfffffffc00187947 */ /* 0x000fea000383ffff */
.L_x_182:
[----:B0-----:R0:W1:Y:S02]  /*7f80*/  SYNCS.PHASECHK.TRANS64.TRYWAIT P0, [R5+URZ], R2 ;  /* 0x00000002050075a7 */ /* 0x001064000800017f */
[----:B-1----:R-:W-:Y:S05]  /*7f90*/  @!P0 NANOSLEEP.SYNCS 0x989680 ;  /* 0x009896800000895d */ /* 0x002fea0003900000 */
[----:B------:R-:W1:Y:S02]  /*7fa0*/  @!P0 SYNCS.PHASECHK.TRANS64 P0, [R5+URZ], R2 ;  /* 0x00000002050085a7 */ /* 0x000e64000800007f */
[----:B-1----:R-:W-:Y:S05]  /*7fb0*/  @!P0 BRA `(.L_x_182) ;  /* 0xfffffffc00f08947 */ /* 0x002fea000383ffff */
[----:B------:R-:W-:Y:S05]  /*7fc0*/  BRA `(.L_x_191) ;  /* 0xfffffffc00507947 */ /* 0x000fea000383ffff */
.L_x_192:
[----:B------:R-:W-:-:S00]  /*7fd0*/  BRA `(.L_x_192) ;  /* 0xfffffffc00fc7947 */ /* 0x000fc0000383ffff */
[----:B------:R-:W-:-:S00]  /*7fe0*/  NOP ;  /* 0x0000000000007918 */ /* 0x000fc00000000000 */
        /* <DEDUP_REMOVED lines=9> */
.L_x_193:


//--------------------- .nv.global.init           --------------------------
	.section	.nv.global.init,"aw",@progbits
.nv.global.init:
	.type		$str$22,@object
	.size		$str$22,($str$23 - $str$22)
$str$22:
        /*0000*/ 	.byte	0x6b, 0x5f, 0x74, 0x69, 0x6c, 0x65, 0x5f, 0x63, 0x6f, 0x75, 0x6e, 0x74, 0x20, 0x3e, 0x3d, 0x20
        /*0010*/ 	.byte	0x31, 0x00
	.type		$str$23,@object
	.size		$str$23,(__unnamed_1 - $str$23)
$str$23:
        /*0012*/ 	.byte	0x2f, 0x74, 0x6d, 0x70, 0x2f, 0x63, 0x75, 0x74, 0x6c, 0x61, 0x73, 0x73, 0x5f, 0x73, 0x77, 0x65
        /*0022*/ 	.byte	0x65, 0x70, 0x5f, 0x73, 0x72, 0x63, 0x2f, 0x69, 0x6e, 0x63, 0x6c, 0x75, 0x64, 0x65, 0x2f, 0x63
        /*0032*/ 	.byte	0x75, 0x74, 0x6c, 0x61, 0x73, 0x73, 0x2f, 0x67, 0x65, 0x6d, 0x6d, 0x2f, 0x63, 0x6f, 0x6c, 0x6c
        /*0042*/ 	.byte	0x65, 0x63, 0x74, 0x69, 0x76, 0x65, 0x2f, 0x73, 0x6d, 0x39, 0x30, 0x5f, 0x6d, 0x6d, 0x61, 0x5f
        /*0052*/ 	.byte	0x74, 0x6d, 0x61, 0x5f, 0x67, 0x6d, 0x6d, 0x61, 0x5f, 0x73, 0x73, 0x5f, 0x77, 0x61, 0x72, 0x70
        /*0062*/ 	.byte	0x73, 0x70, 0x65, 0x63, 0x69, 0x61, 0x6c, 0x69, 0x7a, 0x65, 0x64, 0x2e, 0x68, 0x70, 0x70, 0x00
	.type		__unnamed_1,@object
	.size		__unnamed_1,(.L_0 - __unnamed_1)
__unnamed_1:
        /*0072*/ 	.byte	0x76, 0x6f, 0x69, 0x64, 0x20, 0x63, 0x75, 0x74, 0x6c, 0x61, 0x73, 0x73, 0x3a, 0x3a, 0x67, 0x65
        /* <DEDUP_REMOVED lines=181> */
.L_0:


//--------------------- .nv.shared._ZN7cutlass13device_kernelINS_4gemm6kernel13GemmUniversalIN4cute5tupleIJiiiiEEENS1_10collective13CollectiveMmaINS1_34MainloopSm90TmaGmmaWarpSpecializedILi2ENS5_IJNS4_1CILi2EEENSA_ILi4EEENSA_ILi1EEEEEENS1_35KernelTmaWarpSpecializedCooperativeEEENS5_IJNSA_ILi128EEESH_NSA_ILi64EEEEEENS_6half_tENS5_IJSD_llEEESK_NS5_IJlSD_lEEENS4_8TiledMMAINS4_8MMA_AtomIJNS4_4SM904GMMA26MMA_64x128x16_F32F16F16_SSILNSQ_5MajorE1ELSS_0ELNSQ_7ScaleInE1ELST_1EEEEEENS4_6LayoutINS5_IJSB_SD_SD_EEENS5_IJSD_NSA_ILi0EEESY_EEEEENS5_IJNS4_10UnderscoreES11_S11_EEEEENS4_23SM90_TMA_LOAD_MULTICASTENS4_14ComposedLayoutINS4_7SwizzleILi3ELi4ELi3EEENS4_18smem_ptr_flag_bitsILi16EEENSW_INS5_IJSI_NSA_ILi8EEEEEENS5_IJSD_SI_EEEEEEEvNS4_8identityES14_NS15_IS17_S19_NSW_INS5_IJS1A_SI_EEENS5_IJSI_SD_EEEEEEEvS1F_EENS_8epilogue10collective6detail29Sm90TmaWarpSpecializedAdapterINS1M_15DefaultEpilogueISK_SM_SM_NS1L_6thread17LinearCombinationISK_Li1EffLNS1Q_9ScaleType4KindE0ELNS_15FloatRoundStyleE2ESK_EENS1_15EpilogueDefaultEEEEEvvEEEEvNT_6ParamsE --------------------------
	.section	.nv.shared._ZN7cutlass13device_kernelINS_4gemm6kernel13GemmUniversalIN4cute5tupleIJiiiiEEENS1_10collective13CollectiveMmaINS1_34MainloopSm90TmaGmmaWarpSpecializedILi2ENS5_IJNS4_1CILi2EEENSA_ILi4EEENSA_ILi1EEEEEENS1_35KernelTmaWarpSpecializedCooperativeEEENS5_IJNSA_ILi128EEESH_NSA_ILi64EEEEEENS_6half_tENS5_IJSD_llEEESK_NS5_IJlSD_lEEENS4_8TiledMMAINS4_8MMA_AtomIJNS4_4SM904GMMA26MMA_64x128x16_F32F16F16_SSILNSQ_5MajorE1ELSS_0ELNSQ_7ScaleInE1ELST_1EEEEEENS4_6LayoutINS5_IJSB_SD_SD_EEENS5_IJSD_NSA_ILi0EEESY_EEEEENS5_IJNS4_10UnderscoreES11_S11_EEEEENS4_23SM90_TMA_LOAD_MULTICASTENS4_14ComposedLayoutINS4_7SwizzleILi3ELi4ELi3EEENS4_18smem_ptr_flag_bitsILi16EEENSW_INS5_IJSI_NSA_ILi8EEEEEENS5_IJSD_SI_EEEEEEEvNS4_8identityES14_NS15_IS17_S19_NSW_INS5_IJS1A_SI_EEENS5_IJSI_SD_EEEEEEEvS1F_EENS_8epilogue10collective6detail29Sm90TmaWarpSpecializedAdapterINS1M_15DefaultEpilogueISK_SM_SM_NS1L_6thread17LinearCombinationISK_Li1EffLNS1Q_9ScaleType4KindE0ELNS_15FloatRoundStyleE2ESK_EENS1_15EpilogueDefaultEEEEEvvEEEEvNT_6ParamsE,"aw",@nobits
	.sectionflags	@""
	.align	16
	.zero		1024


//--------------------- .nv.shared.reserved.0     --------------------------
	.section	.nv.shared.reserved.0,"aw",@nobits
	.weak		__nv_reservedSMEM_offset_0_alias
	.size		__nv_reservedSMEM_offset_0_alias, 0, 0
	.other		__nv_reservedSMEM_offset_0_alias,@"STO_CUDA_RESERVED_SHARED STV_DEFAULT"
__nv_reservedSMEM_offset_0_alias:
	.zero		0


//--------------------- .nv.global                --------------------------
	.section	.nv.global,"aw",@nobits
.nv.global:
	.type		_ZN40_INTERNAL_bbd9b8cd_4_k_cu_edc36d25_257864cute1_E,@object
	.size		_ZN40_INTERNAL_bbd9b8cd_4_k_cu_edc36d25_257864cute1_E,(_ZN40_INTERNAL_bbd9b8cd_4_k_cu_edc36d25_257864cuda3std3__45__cpo6cbeginE - _ZN40_INTERNAL_bbd9b8cd_4_k_cu_edc36d25_257864cute1_E)
_ZN40_INTERNAL_bbd9b8cd_4_k_cu_edc36d25_257864cute1_E:
	.zero		1
	.type		_ZN40_INTERNAL_bbd9b8cd_4_k_cu_edc36d25_257864cuda3std3__45__cpo6cbeginE,@object
	.size		_ZN40_INTERNAL_bbd9b8cd_4_k_cu_edc36d25_257864cuda3std3__45__cpo6cbeginE,(_ZN40_INTERNAL_bbd9b8cd_4_k_cu_edc36d25_257864cuda3std3__48in_placeE - _ZN40_INTERNAL_bbd9b8cd_4_k_cu_edc36d25_257864cuda3std3__45__cpo6cbeginE)
_ZN40_INTERNAL_bbd9b8cd_4_k_cu_edc36d25_257864cuda3std3__45__cpo6cbeginE:
	.zero		1
	.type		_ZN40_INTERNAL_bbd9b8cd_4_k_cu_edc36d25_257864cuda3std3__48in_placeE,@object
	.size		_ZN40_INTERNAL_bbd9b8cd_4_k_cu_edc36d25_257864cuda3std3__48in_placeE,(_ZN40_INTERNAL_bbd9b8cd_4_k_cu_edc36d25_257864cuda3std6ranges3__45__cpo9iter_moveE - _ZN40_INTERNAL_bbd9b8cd_4_k_cu_edc36d25_257864cuda3std3__48in_placeE)
_ZN40_INTERNAL_bbd9b8cd_4_k_cu_edc36d25_257864cuda3std3__48in_placeE:
	.zero		1
	.type		_ZN40_INTERNAL_bbd9b8cd_4_k_cu_edc36d25_257864cuda3std6ranges3__45__cpo9iter_moveE,@object
	.size		_ZN40_INTERNAL_bbd9b8cd_4_k_cu_edc36d25_257864cuda3std6ranges3__45__cpo9iter_moveE,(_ZN40_INTERNAL_bbd9b8cd_4_k_cu_edc36d25_257864cuda3std3__45__cpo5beginE - _ZN40_INTERNAL_bbd9b8cd_4_k_cu_edc36d25_257864cuda3std6ranges3__45__cpo9iter_moveE)
_ZN40_INTERNAL_bbd9b8cd_4_k_cu_edc36d25_257864cuda3std6ranges3__45__cpo9iter_moveE:
	.zero		1
	.type		_ZN40_INTERNAL_bbd9b8cd_4_k_cu_edc36d25_257864cuda3std3__45__cpo5beginE,@object
	.size		_ZN40_INTERNAL_bbd9b8cd_4_k_cu_edc36d25_257864cuda3std3__45__cpo5beginE,(_ZN40_INTERNAL_bbd9b8cd_4_k_cu_edc36d25_257864cuda3std3__442_GLOBAL__N__bbd9b8cd_4_k_cu_edc36d25_257866ignoreE - _ZN40_INTERNAL_bbd9b8cd_4_k_cu_edc36d25_257864cuda3std3__45__cpo5beginE)
_ZN40_INTERNAL_bbd9b8cd_4_k_cu_edc36d25_257864cuda3std3__45__cpo5beginE:
	.zero		1
	.type		_ZN40_INTERNAL_bbd9b8cd_4_k_cu_edc36d25_257864cuda3std3__442_GLOBAL__N__bbd9b8cd_4_k_cu_edc36d25_257866ignoreE,@object
	.size		_ZN40_INTERNAL_bbd9b8cd_4_k_cu_edc36d25_257864cuda3std3__442_GLOBAL__N__bbd9b8cd_4_k_cu_edc36d25_257866ignoreE,(_ZN40_INTERNAL_bbd9b8cd_4_k_cu_edc36d25_257864cute7productE - _ZN40_INTERNAL_bbd9b8cd_4_k_cu_edc36d25_257864cuda3std3__442_GLOBAL__N__bbd9b8cd_4_k_cu_edc36d25_257866ignoreE)
_ZN40_INTERNAL_bbd9b8cd_4_k_cu_edc36d25_257864cuda3std3__442_GLOBAL__N__bbd9b8cd_4_k_cu_edc36d25_257866ignoreE:
	.zero		1
	.type		_ZN40_INTERNAL_bbd9b8cd_4_k_cu_edc36d25_257864cute7productE,@object
	.size		_ZN40_INTERNAL_bbd9b8cd_4_k_cu_edc36d25_257864cute7productE,(_ZN40_INTERNAL_bbd9b8cd_4_k_cu_edc36d25_257864cuda3std3__45__cpo3endE - _ZN40_INTERNAL_bbd9b8cd_4_k_cu_edc36d25_257864cute7productE)
_ZN40_INTERNAL_bbd9b8cd_4_k_cu_edc36d25_257864cute7productE:
	.zero		1
	.type		_ZN40_INTERNAL_bbd9b8cd_4_k_cu_edc36d25_257864cuda3std3__45__cpo3endE,@object
	.size		_ZN40_INTERNAL_bbd9b8cd_4_k_cu_edc36d25_257864cuda3std3__45__cpo3endE,(_ZN40_INTERNAL_bbd9b8cd_4_k_cu_edc36d25_257864cuda3std3__419piecewise_constructE - _ZN40_INTERNAL_bbd9b8cd_4_k_cu_edc36d25_257864cuda3std3__45__cpo3endE)
_ZN40_INTERNAL_bbd9b8cd_4_k_cu_edc36d25_257864cuda3std3__45__cpo3endE:
	.zero		1
	.type		_ZN40_INTERNAL_bbd9b8cd_4_k_cu_edc36d25_257864cuda3std3__419piecewise_constructE,@object
	.size		_ZN40_INTERNAL_bbd9b8cd_4_k_cu_edc36d25_257864cuda3std3__419piecewise_constructE,(_ZN40_INTERNAL_bbd9b8cd_4_k_cu_edc36d25_257864cuda3std3__45__cpo4cendE - _ZN40_INTERNAL_bbd9b8cd_4_k_cu_edc36d25_257864cuda3std3__419piecewise_constructE)
_ZN40_INTERNAL_bbd9b8cd_4_k_cu_edc36d25_257864cuda3std3__419piecewise_constructE:
	.zero		1
	.type		_ZN40_INTERNAL_bbd9b8cd_4_k_cu_edc36d25_257864cuda3std3__45__cpo4cendE,@object
	.size		_ZN40_INTERNAL_bbd9b8cd_4_k_cu_edc36d25_257864cuda3std3__45__cpo4cendE,(_ZN40_INTERNAL_bbd9b8cd_4_k_cu_edc36d25_257864cuda3std6ranges3__45__cpo4swapE - _ZN40_INTERNAL_bbd9b8cd_4_k_cu_edc36d25_257864cuda3std3__45__cpo4cendE)
_ZN40_INTERNAL_bbd9b8cd_4_k_cu_edc36d25_257864cuda3std3__45__cpo4cendE:
	.zero		1
	.type		_ZN40_INTERNAL_bbd9b8cd_4_k_cu_edc36d25_257864cuda3std6ranges3__45__cpo4swapE,@object
	.size		_ZN40_INTERNAL_bbd9b8cd_4_k_cu_edc36d25_257864cuda3std6ranges3__45__cpo4swapE,(.L_8 - _ZN40_INTERNAL_bbd9b8cd_4_k_cu_edc36d25_257864cuda3std6ranges3__45__cpo4swapE)
_ZN40_INTERNAL_bbd9b8cd_4_k_cu_edc36d25_257864cuda3std6ranges3__45__cpo4swapE:
	.zero		1
.L_8:


//--------------------- .nv.constant0._ZN7cutlass13device_kernelINS_4gemm6kernel13GemmUniversalIN4cute5tupleIJiiiiEEENS1_10collective13CollectiveMmaINS1_34MainloopSm90TmaGmmaWarpSpecializedILi2ENS5_IJNS4_1CILi2EEENSA_ILi4EEENSA_ILi1EEEEEENS1_35KernelTmaWarpSpecializedCooperativeEEENS5_IJNSA_ILi128EEESH_NSA_ILi64EEEEEENS_6half_tENS5_IJSD_llEEESK_NS5_IJlSD_lEEENS4_8TiledMMAINS4_8MMA_AtomIJNS4_4SM904GMMA26MMA_64x128x16_F32F16F16_SSILNSQ_5MajorE1ELSS_0ELNSQ_7ScaleInE1ELST_1EEEEEENS4_6LayoutINS5_IJSB_SD_SD_EEENS5_IJSD_NSA_ILi0EEESY_EEEEENS5_IJNS4_10UnderscoreES11_S11_EEEEENS4_23SM90_TMA_LOAD_MULTICASTENS4_14ComposedLayoutINS4_7SwizzleILi3ELi4ELi3EEENS4_18smem_ptr_flag_bitsILi16EEENSW_INS5_IJSI_NSA_ILi8EEEEEENS5_IJSD_SI_EEEEEEEvNS4_8identityES14_NS15_IS17_S19_NSW_INS5_IJS1A_SI_EEENS5_IJSI_SD_EEEEEEEvS1F_EENS_8epilogue10collective6detail29Sm90TmaWarpSpecializedAdapterINS1M_15DefaultEpilogueISK_SM_SM_NS1L_6thread17LinearCombinationISK_Li1EffLNS1Q_9ScaleType4KindE0ELNS_15FloatRoundStyleE2ESK_EENS1_15EpilogueDefaultEEEEEvvEEEEvNT_6ParamsE --------------------------
	.section	.nv.constant0._ZN7cutlass13device_kernelINS_4gemm6kernel13GemmUniversalIN4cute5tupleIJiiiiEEENS1_10collective13CollectiveMmaINS1_34MainloopSm90TmaGmmaWarpSpecializedILi2ENS5_IJNS4_1CILi2EEENSA_ILi4EEENSA_ILi1EEEEEENS1_35KernelTmaWarpSpecializedCooperativeEEENS5_IJNSA_ILi128EEESH_NSA_ILi64EEEEEENS_6half_tENS5_IJSD_llEEESK_NS5_IJlSD_lEEENS4_8TiledMMAINS4_8MMA_AtomIJNS4_4SM904GMMA26MMA_64x128x16_F32F16F16_SSILNSQ_5MajorE1ELSS_0ELNSQ_7ScaleInE1ELST_1EEEEEENS4_6LayoutINS5_IJSB_SD_SD_EEENS5_IJSD_NSA_ILi0EEESY_EEEEENS5_IJNS4_10UnderscoreES11_S11_EEEEENS4_23SM90_TMA_LOAD_MULTICASTENS4_14ComposedLayoutINS4_7SwizzleILi3ELi4ELi3EEENS4_18smem_ptr_flag_bitsILi16EEENSW_INS5_IJSI_NSA_ILi8EEEEEENS5_IJSD_SI_EEEEEEEvNS4_8identityES14_NS15_IS17_S19_NSW_INS5_IJS1A_SI_EEENS5_IJSI_SD_EEEEEEEvS1F_EENS_8epilogue10collective6detail29Sm90TmaWarpSpecializedAdapterINS1M_15DefaultEpilogueISK_SM_SM_NS1L_6thread17LinearCombinationISK_Li1EffLNS1Q_9ScaleType4KindE0ELNS_15FloatRoundStyleE2ESK_EENS1_15EpilogueDefaultEEEEEvvEEEEvNT_6ParamsE,"a",@progbits
	.sectionflags	@""
	.align	4
.nv.constant0._ZN7cutlass13device_kernelINS_4gemm6kernel13GemmUniversalIN4cute5tupleIJiiiiEEENS1_10collective13CollectiveMmaINS1_34MainloopSm90TmaGmmaWarpSpecializedILi2ENS5_IJNS4_1CILi2EEENSA_ILi4EEENSA_ILi1EEEEEENS1_35KernelTmaWarpSpecializedCooperativeEEENS5_IJNSA_ILi128EEESH_NSA_ILi64EEEEEENS_6half_tENS5_IJSD_llEEESK_NS5_IJlSD_lEEENS4_8TiledMMAINS4_8MMA_AtomIJNS4_4SM904GMMA26MMA_64x128x16_F32F16F16_SSILNSQ_5MajorE1ELSS_0ELNSQ_7ScaleInE1ELST_1EEEEEENS4_6LayoutINS5_IJSB_SD_SD_EEENS5_IJSD_NSA_ILi0EEESY_EEEEENS5_IJNS4_10UnderscoreES11_S11_EEEEENS4_23SM90_TMA_LOAD_MULTICASTENS4_14ComposedLayoutINS4_7SwizzleILi3ELi4ELi3EEENS4_18smem_ptr_flag_bitsILi16EEENSW_INS5_IJSI_NSA_ILi8EEEEEENS5_IJSD_SI_EEEEEEEvNS4_8identityES14_NS15_IS17_S19_NSW_INS5_IJS1A_SI_EEENS5_IJSI_SD_EEEEEEEvS1F_EENS_8epilogue10collective6detail29Sm90TmaWarpSpecializedAdapterINS1M_15DefaultEpilogueISK_SM_SM_NS1L_6thread17LinearCombinationISK_Li1EffLNS1Q_9ScaleType4KindE0ELNS_15FloatRoundStyleE2ESK_EENS1_15EpilogueDefaultEEEEEvvEEEEvNT_6ParamsE:
	.zero		1664


//--------------------- SYMBOLS --------------------------

	.type		.nv.reservedSmem.offset0,@object
	.size		.nv.reservedSmem.offset0,0x4
	.type		__assertfail,@function
